	.target	sm_90a

	.elftype	@"ET_EXEC"


//--------------------- .note.nv.tkinfo           --------------------------
	.section	.note.nv.tkinfo,"",@"SHT_NOTE"
	.sectionflags	@"SHF_NOTE_NV_TKINFO"
	.tkinfo
        /*0018*/ 	.word	0x00000002
        /*0030*/ 	.string	""
        /*0030*/ 	.string	"ptxas"
        /*0030*/ 	.string	"Cuda compilation tools, release 13.0, V13.0.88"
        /*0030*/ 	.string	"Build cuda_13.0.r13.0/compiler.36424714_0"
        /*0030*/ 	.string	"-arch sm_90a -m 64 "



//--------------------- .note.nv.cuinfo           --------------------------
	.section	.note.nv.cuinfo,"",@"SHT_NOTE"
	.sectionflags	@"SHF_NOTE_NV_CUINFO"
        /*0018*/ 	.short	0x0002
        /*001a*/ 	.short	0x005a
        /*001c*/ 	.short	0x0082
	.zero		2


//--------------------- .nv.info                  --------------------------
	.section	.nv.info,"",@"SHT_CUDA_INFO"
	.align	4


	//----- nvinfo : EIATTR_REGCOUNT
	.align		4
        /*0000*/ 	.byte	0x04, 0x2f
        /*0002*/ 	.short	(.L_12 - .L_11)
	.align		4
.L_11:
        /*0004*/ 	.word	index@(_ZN7cutlass13device_kernelINS_4gemm6kernel13GemmUniversalIN4cute5tupleIJiiiiEEENS1_10collective13CollectiveMmaINS1_37MainloopSm90TmaGmmaWarpSpecializedFP8ILi5ENS5_IJNS4_1CILi1EEESB_SB_EEENS1_35KernelTmaWarpSpecializedCooperativeEEENS5_IJNSA_ILi128EEESF_NSA_ILi32EEEEEENS_12float_e5m2_tENS5_IJlSB_lEEESI_SJ_NS4_8TiledMMAINS4_8MMA_AtomIJNS4_4SM904GMMA31MMA_64x128x32_F32E5M2E5M2_SS_TNILNSN_7ScaleInE1ELSP_1EEEEEENS4_6LayoutINS5_IJNSA_ILi2EEESB_SB_EEENS5_IJSB_NSA_ILi0EEESV_EEEEENS5_IJNS4_10UnderscoreESY_SY_EEEEENS4_13SM90_TMA_LOADENS4_14ComposedLayoutINS4_7SwizzleILi1ELi4ELi3EEENS4_18smem_ptr_flag_bitsILi8EEENSS_INS5_IJNSA_ILi8EEESG_EEENS5_IJSG_SB_EEEEEEEvNS4_8identityES11_S1B_vS1C_EENS_8epilogue10collective6detail29Sm90TmaWarpSpecializedAdapterINS1F_15DefaultEpilogueISI_SJ_SJ_NS1E_6thread17LinearCombinationISI_Li1EffLNS1J_9ScaleType4KindE0ELNS_15FloatRoundStyleE2ESI_EENS1_15EpilogueDefaultEEEEEvvEEEEvNT_6ParamsE)
        /*0008*/ 	.word	0x000000a8


	//----- nvinfo : EIATTR_FRAME_SIZE
	.align		4
.L_12:
        /*000c*/ 	.byte	0x04, 0x11
        /*000e*/ 	.short	(.L_14 - .L_13)
	.align		4
.L_13:
        /*0010*/ 	.word	index@(_ZN7cutlass13device_kernelINS_4gemm6kernel13GemmUniversalIN4cute5tupleIJiiiiEEENS1_10collective13CollectiveMmaINS1_37MainloopSm90TmaGmmaWarpSpecializedFP8ILi5ENS5_IJNS4_1CILi1EEESB_SB_EEENS1_35KernelTmaWarpSpecializedCooperativeEEENS5_IJNSA_ILi128EEESF_NSA_ILi32EEEEEENS_12float_e5m2_tENS5_IJlSB_lEEESI_SJ_NS4_8TiledMMAINS4_8MMA_AtomIJNS4_4SM904GMMA31MMA_64x128x32_F32E5M2E5M2_SS_TNILNSN_7ScaleInE1ELSP_1EEEEEENS4_6LayoutINS5_IJNSA_ILi2EEESB_SB_EEENS5_IJSB_NSA_ILi0EEESV_EEEEENS5_IJNS4_10UnderscoreESY_SY_EEEEENS4_13SM90_TMA_LOADENS4_14ComposedLayoutINS4_7SwizzleILi1ELi4ELi3EEENS4_18smem_ptr_flag_bitsILi8EEENSS_INS5_IJNSA_ILi8EEESG_EEENS5_IJSG_SB_EEEEEEEvNS4_8identityES11_S1B_vS1C_EENS_8epilogue10collective6detail29Sm90TmaWarpSpecializedAdapterINS1F_15DefaultEpilogueISI_SJ_SJ_NS1E_6thread17LinearCombinationISI_Li1EffLNS1J_9ScaleType4KindE0ELNS_15FloatRoundStyleE2ESI_EENS1_15EpilogueDefaultEEEEEvvEEEEvNT_6ParamsE)
        /*0014*/ 	.word	0x00000000


	//----- nvinfo : EIATTR_MIN_STACK_SIZE
	.align		4
.L_14:
        /*0018*/ 	.byte	0x04, 0x12
        /*001a*/ 	.short	(.L_16 - .L_15)
	.align		4
.L_15:
        /*001c*/ 	.word	index@(_ZN7cutlass13device_kernelINS_4gemm6kernel13GemmUniversalIN4cute5tupleIJiiiiEEENS1_10collective13CollectiveMmaINS1_37MainloopSm90TmaGmmaWarpSpecializedFP8ILi5ENS5_IJNS4_1CILi1EEESB_SB_EEENS1_35KernelTmaWarpSpecializedCooperativeEEENS5_IJNSA_ILi128EEESF_NSA_ILi32EEEEEENS_12float_e5m2_tENS5_IJlSB_lEEESI_SJ_NS4_8TiledMMAINS4_8MMA_AtomIJNS4_4SM904GMMA31MMA_64x128x32_F32E5M2E5M2_SS_TNILNSN_7ScaleInE1ELSP_1EEEEEENS4_6LayoutINS5_IJNSA_ILi2EEESB_SB_EEENS5_IJSB_NSA_ILi0EEESV_EEEEENS5_IJNS4_10UnderscoreESY_SY_EEEEENS4_13SM90_TMA_LOADENS4_14ComposedLayoutINS4_7SwizzleILi1ELi4ELi3EEENS4_18smem_ptr_flag_bitsILi8EEENSS_INS5_IJNSA_ILi8EEESG_EEENS5_IJSG_SB_EEEEEEEvNS4_8identityES11_S1B_vS1C_EENS_8epilogue10collective6detail29Sm90TmaWarpSpecializedAdapterINS1F_15DefaultEpilogueISI_SJ_SJ_NS1E_6thread17LinearCombinationISI_Li1EffLNS1J_9ScaleType4KindE0ELNS_15FloatRoundStyleE2ESI_EENS1_15EpilogueDefaultEEEEEvvEEEEvNT_6ParamsE)
        /*0020*/ 	.word	0x00000000
.L_16:


//--------------------- .nv.compat                --------------------------
	.section	.nv.compat,"",@"SHT_CUDA_COMPAT_INFO"
	.align	4
        /*0000*/ 	.byte	0x02, 0x09, 0x01, 0x00, 0x02, 0x02, 0x04, 0x00, 0x02, 0x05, 0x05, 0x00, 0x03, 0x07, 0x01, 0x01
        /*0010*/ 	.byte	0x02, 0x03, 0x01, 0x00, 0x02, 0x06, 0x01, 0x00, 0x04, 0x0b, 0x08, 0x00, 0x00, 0x00, 0x00, 0x00
        /*0020*/ 	.byte	0x00, 0x00, 0x00, 0x00


//--------------------- .nv.info._ZN7cutlass13device_kernelINS_4gemm6kernel13GemmUniversalIN4cute5tupleIJiiiiEEENS1_10collective13CollectiveMmaINS1_37MainloopSm90TmaGmmaWarpSpecializedFP8ILi5ENS5_IJNS4_1CILi1EEESB_SB_EEENS1_35KernelTmaWarpSpecializedCooperativeEEENS5_IJNSA_ILi128EEESF_NSA_ILi32EEEEEENS_12float_e5m2_tENS5_IJlSB_lEEESI_SJ_NS4_8TiledMMAINS4_8MMA_AtomIJNS4_4SM904GMMA31MMA_64x128x32_F32E5M2E5M2_SS_TNILNSN_7ScaleInE1ELSP_1EEEEEENS4_6LayoutINS5_IJNSA_ILi2EEESB_SB_EEENS5_IJSB_NSA_ILi0EEESV_EEEEENS5_IJNS4_10UnderscoreESY_SY_EEEEENS4_13SM90_TMA_LOADENS4_14ComposedLayoutINS4_7SwizzleILi1ELi4ELi3EEENS4_18smem_ptr_flag_bitsILi8EEENSS_INS5_IJNSA_ILi8EEESG_EEENS5_IJSG_SB_EEEEEEEvNS4_8identityES11_S1B_vS1C_EENS_8epilogue10collective6detail29Sm90TmaWarpSpecializedAdapterINS1F_15DefaultEpilogueISI_SJ_SJ_NS1E_6thread17LinearCombinationISI_Li1EffLNS1J_9ScaleType4KindE0ELNS_15FloatRoundStyleE2ESI_EENS1_15EpilogueDefaultEEEEEvvEEEEvNT_6ParamsE --------------------------
	.section	.nv.info._ZN7cutlass13device_kernelINS_4gemm6kernel13GemmUniversalIN4cute5tupleIJiiiiEEENS1_10collective13CollectiveMmaINS1_37MainloopSm90TmaGmmaWarpSpecializedFP8ILi5ENS5_IJNS4_1CILi1EEESB_SB_EEENS1_35KernelTmaWarpSpecializedCooperativeEEENS5_IJNSA_ILi128EEESF_NSA_ILi32EEEEEENS_12float_e5m2_tENS5_IJlSB_lEEESI_SJ_NS4_8TiledMMAINS4_8MMA_AtomIJNS4_4SM904GMMA31MMA_64x128x32_F32E5M2E5M2_SS_TNILNSN_7ScaleInE1ELSP_1EEEEEENS4_6LayoutINS5_IJNSA_ILi2EEESB_SB_EEENS5_IJSB_NSA_ILi0EEESV_EEEEENS5_IJNS4_10UnderscoreESY_SY_EEEEENS4_13SM90_TMA_LOADENS4_14ComposedLayoutINS4_7SwizzleILi1ELi4ELi3EEENS4_18smem_ptr_flag_bitsILi8EEENSS_INS5_IJNSA_ILi8EEESG_EEENS5_IJSG_SB_EEEEEEEvNS4_8identityES11_S1B_vS1C_EENS_8epilogue10collective6detail29Sm90TmaWarpSpecializedAdapterINS1F_15DefaultEpilogueISI_SJ_SJ_NS1E_6thread17LinearCombinationISI_Li1EffLNS1J_9ScaleType4KindE0ELNS_15FloatRoundStyleE2ESI_EENS1_15EpilogueDefaultEEEEEvvEEEEvNT_6ParamsE,"",@"SHT_CUDA_INFO"
	.sectionflags	@""
	.align	4


	//----- nvinfo : EIATTR_CUDA_API_VERSION
	.align		4
        /*0000*/ 	.byte	0x04, 0x37
        /*0002*/ 	.short	(.L_18 - .L_17)
.L_17:
        /*0004*/ 	.word	0x00000082


	//----- nvinfo : EIATTR_KPARAM_INFO
	.align		4
.L_18:
        /*0008*/ 	.byte	0x04, 0x17
        /*000a*/ 	.short	(.L_20 - .L_19)
.L_19:
        /*000c*/ 	.word	0x00000000
        /*0010*/ 	.short	0x0000
        /*0012*/ 	.short	0x0070
        /*0014*/ 	.byte	0x00, 0xf0, 0x01, 0x10


	//----- nvinfo : EIATTR_SPARSE_MMA_MASK
	.align		4
.L_20:
        /*0018*/ 	.byte	0x03, 0x50
        /*001a*/ 	.short	0x0000


	//----- nvinfo : EIATTR_MAXREG_COUNT
	.align		4
        /*001c*/ 	.byte	0x03, 0x1b
        /*001e*/ 	.short	0x00a8


	//----- nvinfo : EIATTR_NUM_BARRIERS
	.align		4
        /*0020*/ 	.byte	0x02, 0x4c
        /*0022*/ 	.byte	0x01
	.zero		1


	//----- nvinfo : EIATTR_MERCURY_ISA_VERSION
	.align		4
        /*0024*/ 	.byte	0x03, 0x5f
        /*0026*/ 	.short	0x0101


	//----- nvinfo : EIATTR_INT_WARP_WIDE_INSTR_OFFSETS
	.align		4
        /*0028*/ 	.byte	0x04, 0x31
        /*002a*/ 	.short	(.L_22 - .L_21)


	//   ....[0]....
.L_21:
        /*002c*/ 	.word	0x000003f0


	//   ....[1]....
        /*0030*/ 	.word	0x00000400


	//   ....[2]....
        /*0034*/ 	.word	0x000004f0


	//----- nvinfo : EIATTR_COOP_GROUP_MASK_REGIDS
	.align		4
.L_22:
        /*0038*/ 	.byte	0x04, 0x29
        /*003a*/ 	.short	(.L_24 - .L_23)


	//   ....[0]....
.L_23:
        /*003c*/ 	.word	0xffffffff


	//   ....[1]....
        /*0040*/ 	.word	0xffffffff


	//   ....[2]....
        /*0044*/ 	.word	0xffffffff


	//   ....[3]....
        /*0048*/ 	.word	0xffffffff


	//   ....[4]....
        /*004c*/ 	.word	0xffffffff


	//----- nvinfo : EIATTR_COOP_GROUP_INSTR_OFFSETS
	.align		4
.L_24:
        /*0050*/ 	.byte	0x04, 0x28
        /*0052*/ 	.short	(.L_26 - .L_25)


	//   ....[0]....
.L_25:
        /*0054*/ 	.word	0x00000060


	//   ....[1]....
        /*0058*/ 	.word	0x00000070


	//   ....[2]....
        /*005c*/ 	.word	0x00000130


	//   ....[3]....
        /*0060*/ 	.word	0x000002e0


	//   ....[4]....
        /*0064*/ 	.word	0x00000fe0


	//----- nvinfo : EIATTR_REG_RECONFIG
	.align		4
.L_26:
        /*0068*/ 	.byte	0x01, 0x54
	.zero		2


	//----- nvinfo : EIATTR_MBARRIER_INSTR_OFFSETS
	.align		4
        /*006c*/ 	.byte	0x04, 0x39
        /*006e*/ 	.short	(.L_28 - .L_27)


	//   ....[0]....
.L_27:
        /*0070*/ 	.word	0x00000230
        /*0074*/ 	.word	0x000000ff
        /*0078*/ 	.word	0x00000000
        /*007c*/ 	.short	0x0100
        /*007e*/ 	.byte	0x08
	.zero		1


	//   ....[1]....
        /*0080*/ 	.word	0x00000240
        /*0084*/ 	.word	0x000000ff
        /*0088*/ 	.word	0x00000028
        /*008c*/ 	.short	0x0100
        /*008e*/ 	.byte	0x08
	.zero		1


	//   ....[2]....
        /*0090*/ 	.word	0x00000250
        /*0094*/ 	.word	0x000000ff
        /*0098*/ 	.word	0x00000008
        /*009c*/ 	.short	0x0100
        /*009e*/ 	.byte	0x08
	.zero		1


	//   ....[3]....
        /*00a0*/ 	.word	0x00000260
        /*00a4*/ 	.word	0x000000ff
        /*00a8*/ 	.word	0x00000030
        /*00ac*/ 	.short	0x0100
        /*00ae*/ 	.byte	0x08
	.zero		1


	//   ....[4]....
        /*00b0*/ 	.word	0x00000270
        /*00b4*/ 	.word	0x000000ff
        /*00b8*/ 	.word	0x00000010
        /*00bc*/ 	.short	0x0100
        /*00be*/ 	.byte	0x08
	.zero		1


	//   ....[5]....
        /*00c0*/ 	.word	0x00000280
        /*00c4*/ 	.word	0x000000ff
        /*00c8*/ 	.word	0x00000038
        /*00cc*/ 	.short	0x0100
        /*00ce*/ 	.byte	0x08
	.zero		1


	//   ....[6]....
        /*00d0*/ 	.word	0x00000290
        /*00d4*/ 	.word	0x000000ff
        /*00d8*/ 	.word	0x00000018
        /*00dc*/ 	.short	0x0100
        /*00de*/ 	.byte	0x08
	.zero		1


	//   ....[7]....
        /*00e0*/ 	.word	0x000002a0
        /*00e4*/ 	.word	0x000000ff
        /*00e8*/ 	.word	0x00000040
        /*00ec*/ 	.short	0x0100
        /*00ee*/ 	.byte	0x08
	.zero		1


	//   ....[8]....
        /*00f0*/ 	.word	0x000002b0
        /*00f4*/ 	.word	0x000000ff
        /*00f8*/ 	.word	0x00000020
        /*00fc*/ 	.short	0x0100
        /*00fe*/ 	.byte	0x08
	.zero		1


	//   ....[9]....
        /*0100*/ 	.word	0x000002c0
        /*0104*/ 	.word	0x000000ff
        /*0108*/ 	.word	0x00000048
        /*010c*/ 	.short	0x0100
        /*010e*/ 	.byte	0x08
	.zero		1


	//   ....[10]....
        /*0110*/ 	.word	0x00000540
        /*0114*/ 	.word	0x000000ff
        /*0118*/ 	.word	0x00000060
        /*011c*/ 	.short	0x0100
        /*011e*/ 	.byte	0x06
	.zero		1


	//   ....[11]....
        /*0120*/ 	.word	0x000005a0
        /*0124*/ 	.word	0x000000ff
        /*0128*/ 	.word	0x00000068
        /*012c*/ 	.short	0x0100
        /*012e*/ 	.byte	0x06
	.zero		1


	//   ....[12]....
        /*0130*/ 	.word	0x00001510
        /*0134*/ 	.word	0x000000ff
        /*0138*/ 	.word	0x00000000
        /*013c*/ 	.short	0x010a
        /*013e*/ 	.byte	0x06
	.zero		1


	//   ....[13]....
        /*0140*/ 	.word	0x00001550
        /*0144*/ 	.word	0x000000ff
        /*0148*/ 	.word	0x00000000
        /*014c*/ 	.short	0x010a
        /*014e*/ 	.byte	0x06
	.zero		1


	//   ....[14]....
        /*0150*/ 	.word	0x00001e30
        /*0154*/ 	.word	0x000000ff
        /*0158*/ 	.word	0x00000000
        /*015c*/ 	.short	0x010a
        /*015e*/ 	.byte	0x0c
	.zero		1


	//   ....[15]....
        /*0160*/ 	.word	0x00001e70
        /*0164*/ 	.word	0x000000ff
        /*0168*/ 	.word	0x00000000
        /*016c*/ 	.short	0x010a
        /*016e*/ 	.byte	0x0c
	.zero		1


	//   ....[16]....
        /*0170*/ 	.word	0x00002450
        /*0174*/ 	.word	0x000000ff
        /*0178*/ 	.word	0x00000000
        /*017c*/ 	.short	0x0101
        /*017e*/ 	.byte	0x08
	.zero		1


	//   ....[17]....
        /*0180*/ 	.word	0x00002aa0
        /*0184*/ 	.word	0x000000ff
        /*0188*/ 	.word	0x00000000
        /*018c*/ 	.short	0x0101
        /*018e*/ 	.byte	0x08
	.zero		1


	//   ....[18]....
        /*0190*/ 	.word	0x00008430
        /*0194*/ 	.word	0x00000013
        /*0198*/ 	.word	0x00000028
        /*019c*/ 	.short	0x010a
        /*019e*/ 	.byte	0x3f
	.zero		1


	//   ....[19]....
        /*01a0*/ 	.word	0x000087b0
        /*01a4*/ 	.word	0x00000008
        /*01a8*/ 	.word	0x00000068
        /*01ac*/ 	.short	0x0101
        /*01ae*/ 	.byte	0x3f
	.zero		1


	//   ....[20]....
        /*01b0*/ 	.word	0x00008ec0
        /*01b4*/ 	.word	0x00000006
        /*01b8*/ 	.word	0x00000000
        /*01bc*/ 	.short	0x010a
        /*01be*/ 	.byte	0x3f
	.zero		1


	//   ....[21]....
        /*01c0*/ 	.word	0x00008f40
        /*01c4*/ 	.word	0x00000007
        /*01c8*/ 	.word	0x00000000
        /*01cc*/ 	.short	0x010a
        /*01ce*/ 	.byte	0x3f
	.zero		1


	//   ....[22]....
        /*01d0*/ 	.word	0x00008fd0
        /*01d4*/ 	.word	0x0000000a
        /*01d8*/ 	.word	0x00000000
        /*01dc*/ 	.short	0x010a
        /*01de*/ 	.byte	0x3f
	.zero		1


	//   ....[23]....
        /*01e0*/ 	.word	0x00009060
        /*01e4*/ 	.word	0x0000000b
        /*01e8*/ 	.word	0x00000000
        /*01ec*/ 	.short	0x010a
        /*01ee*/ 	.byte	0x3f
	.zero		1


	//   ....[24]....
        /*01f0*/ 	.word	0x000090f0
        /*01f4*/ 	.word	0x00000003
        /*01f8*/ 	.word	0x00000000
        /*01fc*/ 	.short	0x010a
        /*01fe*/ 	.byte	0x3f
	.zero		1


	//   ....[25]....
        /*0200*/ 	.word	0x00009160
        /*0204*/ 	.word	0x0000000b
        /*0208*/ 	.word	0x00000000
        /*020c*/ 	.short	0x010a
        /*020e*/ 	.byte	0x3f
	.zero		1


	//   ....[26]....
        /*0210*/ 	.word	0x000091c0
        /*0214*/ 	.word	0x0000008c
        /*0218*/ 	.word	0x00000000
        /*021c*/ 	.short	0x010a
        /*021e*/ 	.byte	0x3f
	.zero		1


	//   ....[27]....
        /*0220*/ 	.word	0x00009290
        /*0224*/ 	.word	0x00000013
        /*0228*/ 	.word	0x00000028
        /*022c*/ 	.short	0x010a
        /*022e*/ 	.byte	0x3f
	.zero		1


	//   ....[28]....
        /*0230*/ 	.word	0x00009370
        /*0234*/ 	.word	0x00000006
        /*0238*/ 	.word	0x00000000
        /*023c*/ 	.short	0x010a
        /*023e*/ 	.byte	0x3f
	.zero		1


	//   ....[29]....
        /*0240*/ 	.word	0x000093c0
        /*0244*/ 	.word	0x00000007
        /*0248*/ 	.word	0x00000000
        /*024c*/ 	.short	0x010a
        /*024e*/ 	.byte	0x3f
	.zero		1


	//   ....[30]....
        /*0250*/ 	.word	0x00009410
        /*0254*/ 	.word	0x0000000a
        /*0258*/ 	.word	0x00000000
        /*025c*/ 	.short	0x010a
        /*025e*/ 	.byte	0x3f
	.zero		1


	//   ....[31]....
        /*0260*/ 	.word	0x00009460
        /*0264*/ 	.word	0x0000000b
        /*0268*/ 	.word	0x00000000
        /*026c*/ 	.short	0x010a
        /*026e*/ 	.byte	0x3f
	.zero		1


	//----- nvinfo : EIATTR_NUM_MBARRIERS
	.align		4
.L_28:
        /*0270*/ 	.byte	0x03, 0x38
        /*0272*/ 	.short	0x000c


	//----- nvinfo : EIATTR_EXIT_INSTR_OFFSETS
	.align		4
        /*0274*/ 	.byte	0x04, 0x1c
        /*0276*/ 	.short	(.L_30 - .L_29)


	//   ....[0]....
.L_29:
        /*0278*/ 	.word	0x000005f0


	//   ....[1]....
        /*027c*/ 	.word	0x00000eb0


	//   ....[2]....
        /*0280*/ 	.word	0x00007aa0


	//   ....[3]....
        /*0284*/ 	.word	0x000080d0


	//   ....[4]....
        /*0288*/ 	.word	0x00009140


	//----- nvinfo : EIATTR_MAX_THREADS
	.align		4
.L_30:
        /*028c*/ 	.byte	0x04, 0x05
        /*028e*/ 	.short	(.L_32 - .L_31)
.L_31:
        /*0290*/ 	.word	0x00000180
        /*0294*/ 	.word	0x00000001
        /*0298*/ 	.word	0x00000001


	//----- nvinfo : EIATTR_CRS_STACK_SIZE
	.align		4
.L_32:
        /*029c*/ 	.byte	0x04, 0x1e
        /*029e*/ 	.short	(.L_34 - .L_33)
.L_33:
        /*02a0*/ 	.word	0x00000000


	//----- nvinfo : EIATTR_CBANK_PARAM_SIZE
	.align		4
.L_34:
        /*02a4*/ 	.byte	0x03, 0x19
        /*02a6*/ 	.short	0x0470


	//----- nvinfo : EIATTR_PARAM_CBANK
	.align		4
        /*02a8*/ 	.byte	0x04, 0x0a
        /*02aa*/ 	.short	(.L_36 - .L_35)
	.align		4
.L_35:
        /*02ac*/ 	.word	index@(.nv.constant0._ZN7cutlass13device_kernelINS_4gemm6kernel13GemmUniversalIN4cute5tupleIJiiiiEEENS1_10collective13CollectiveMmaINS1_37MainloopSm90TmaGmmaWarpSpecializedFP8ILi5ENS5_IJNS4_1CILi1EEESB_SB_EEENS1_35KernelTmaWarpSpecializedCooperativeEEENS5_IJNSA_ILi128EEESF_NSA_ILi32EEEEEENS_12float_e5m2_tENS5_IJlSB_lEEESI_SJ_NS4_8TiledMMAINS4_8MMA_AtomIJNS4_4SM904GMMA31MMA_64x128x32_F32E5M2E5M2_SS_TNILNSN_7ScaleInE1ELSP_1EEEEEENS4_6LayoutINS5_IJNSA_ILi2EEESB_SB_EEENS5_IJSB_NSA_ILi0EEESV_EEEEENS5_IJNS4_10UnderscoreESY_SY_EEEEENS4_13SM90_TMA_LOADENS4_14ComposedLayoutINS4_7SwizzleILi1ELi4ELi3EEENS4_18smem_ptr_flag_bitsILi8EEENSS_INS5_IJNSA_ILi8EEESG_EEENS5_IJSG_SB_EEEEEEEvNS4_8identityES11_S1B_vS1C_EENS_8epilogue10collective6detail29Sm90TmaWarpSpecializedAdapterINS1F_15DefaultEpilogueISI_SJ_SJ_NS1E_6thread17LinearCombinationISI_Li1EffLNS1J_9ScaleType4KindE0ELNS_15FloatRoundStyleE2ESI_EENS1_15EpilogueDefaultEEEEEvvEEEEvNT_6ParamsE)
        /*02b0*/ 	.short	0x0210
        /*02b2*/ 	.short	0x0470


	//----- nvinfo : EIATTR_SW_WAR
	.align		4
.L_36:
        /*02b4*/ 	.byte	0x04, 0x36
        /*02b6*/ 	.short	(.L_38 - .L_37)
.L_37:
        /*02b8*/ 	.word	0x00000008
.L_38:


//--------------------- .nv.callgraph             --------------------------
	.section	.nv.callgraph,"",@"SHT_CUDA_CALLGRAPH"
	.align	4
	.sectionentsize	8
	.align		4
        /*0000*/ 	.word	0x00000000
	.align		4
        /*0004*/ 	.word	0xffffffff
	.align		4
        /*0008*/ 	.word	0x00000000
	.align		4
        /*000c*/ 	.word	0xfffffffe
	.align		4
        /*0010*/ 	.word	0x00000000
	.align		4
        /*0014*/ 	.word	0xfffffffd
	.align		4
        /*0018*/ 	.word	0x00000000
	.align		4
        /*001c*/ 	.word	0xfffffffc


//--------------------- .nv.constant4             --------------------------
	.section	.nv.constant4,"a",@progbits
	.align	8
	.align		8
.nv.constant4:
        /*0000*/ 	.dword	_ZN39_INTERNAL_53b8da20_4_k_cu_bcffec7d_44854cuda3std3__45__cpo5beginE
	.align		8
        /*0008*/ 	.dword	_ZN39_INTERNAL_53b8da20_4_k_cu_bcffec7d_44854cuda3std3__45__cpo3endE
	.align		8
        /*0010*/ 	.dword	_ZN39_INTERNAL_53b8da20_4_k_cu_bcffec7d_44854cuda3std3__45__cpo6cbeginE
	.align		8
        /*0018*/ 	.dword	_ZN39_INTERNAL_53b8da20_4_k_cu_bcffec7d_44854cuda3std3__45__cpo4cendE
	.align		8
        /*0020*/ 	.dword	_ZN39_INTERNAL_53b8da20_4_k_cu_bcffec7d_44854cuda3std3__441_GLOBAL__N__53b8da20_4_k_cu_bcffec7d_44856ignoreE
	.align		8
        /*0028*/ 	.dword	_ZN39_INTERNAL_53b8da20_4_k_cu_bcffec7d_44854cuda3std3__419piecewise_constructE
	.align		8
        /*0030*/ 	.dword	_ZN39_INTERNAL_53b8da20_4_k_cu_bcffec7d_44854cuda3std3__48in_placeE
	.align		8
        /*0038*/ 	.dword	_ZN39_INTERNAL_53b8da20_4_k_cu_bcffec7d_44854cuda3std6ranges3__45__cpo4swapE
	.align		8
        /*0040*/ 	.dword	_ZN39_INTERNAL_53b8da20_4_k_cu_bcffec7d_44854cuda3std6ranges3__45__cpo9iter_moveE
	.align		8
        /*0048*/ 	.dword	_ZN39_INTERNAL_53b8da20_4_k_cu_bcffec7d_44854cute7productE
	.align		8
        /*0050*/ 	.dword	_ZN39_INTERNAL_53b8da20_4_k_cu_bcffec7d_44854cute1_E


//--------------------- .text._ZN7cutlass13device_kernelINS_4gemm6kernel13GemmUniversalIN4cute5tupleIJiiiiEEENS1_10collective13CollectiveMmaINS1_37MainloopSm90TmaGmmaWarpSpecializedFP8ILi5ENS5_IJNS4_1CILi1EEESB_SB_EEENS1_35KernelTmaWarpSpecializedCooperativeEEENS5_IJNSA_ILi128EEESF_NSA_ILi32EEEEEENS_12float_e5m2_tENS5_IJlSB_lEEESI_SJ_NS4_8TiledMMAINS4_8MMA_AtomIJNS4_4SM904GMMA31MMA_64x128x32_F32E5M2E5M2_SS_TNILNSN_7ScaleInE1ELSP_1EEEEEENS4_6LayoutINS5_IJNSA_ILi2EEESB_SB_EEENS5_IJSB_NSA_ILi0EEESV_EEEEENS5_IJNS4_10UnderscoreESY_SY_EEEEENS4_13SM90_TMA_LOADENS4_14ComposedLayoutINS4_7SwizzleILi1ELi4ELi3EEENS4_18smem_ptr_flag_bitsILi8EEENSS_INS5_IJNSA_ILi8EEESG_EEENS5_IJSG_SB_EEEEEEEvNS4_8identityES11_S1B_vS1C_EENS_8epilogue10collective6detail29Sm90TmaWarpSpecializedAdapterINS1F_15DefaultEpilogueISI_SJ_SJ_NS1E_6thread17LinearCombinationISI_Li1EffLNS1J_9ScaleType4KindE0ELNS_15FloatRoundStyleE2ESI_EENS1_15EpilogueDefaultEEEEEvvEEEEvNT_6ParamsE --------------------------
	.section	.text._ZN7cutlass13device_kernelINS_4gemm6kernel13GemmUniversalIN4cute5tupleIJiiiiEEENS1_10collective13CollectiveMmaINS1_37MainloopSm90TmaGmmaWarpSpecializedFP8ILi5ENS5_IJNS4_1CILi1EEESB_SB_EEENS1_35KernelTmaWarpSpecializedCooperativeEEENS5_IJNSA_ILi128EEESF_NSA_ILi32EEEEEENS_12float_e5m2_tENS5_IJlSB_lEEESI_SJ_NS4_8TiledMMAINS4_8MMA_AtomIJNS4_4SM904GMMA31MMA_64x128x32_F32E5M2E5M2_SS_TNILNSN_7ScaleInE1ELSP_1EEEEEENS4_6LayoutINS5_IJNSA_ILi2EEESB_SB_EEENS5_IJSB_NSA_ILi0EEESV_EEEEENS5_IJNS4_10UnderscoreESY_SY_EEEEENS4_13SM90_TMA_LOADENS4_14ComposedLayoutINS4_7SwizzleILi1ELi4ELi3EEENS4_18smem_ptr_flag_bitsILi8EEENSS_INS5_IJNSA_ILi8EEESG_EEENS5_IJSG_SB_EEEEEEEvNS4_8identityES11_S1B_vS1C_EENS_8epilogue10collective6detail29Sm90TmaWarpSpecializedAdapterINS1F_15DefaultEpilogueISI_SJ_SJ_NS1E_6thread17LinearCombinationISI_Li1EffLNS1J_9ScaleType4KindE0ELNS_15FloatRoundStyleE2ESI_EENS1_15EpilogueDefaultEEEEEvvEEEEvNT_6ParamsE,"ax",@progbits
	.align	128
.text._ZN7cutlass13device_kernelINS_4gemm6kernel13GemmUniversalIN4cute5tupleIJiiiiEEENS1_10collective13CollectiveMmaINS1_37MainloopSm90TmaGmmaWarpSpecializedFP8ILi5ENS5_IJNS4_1CILi1EEESB_SB_EEENS1_35KernelTmaWarpSpecializedCooperativeEEENS5_IJNSA_ILi128EEESF_NSA_ILi32EEEEEENS_12float_e5m2_tENS5_IJlSB_lEEESI_SJ_NS4_8TiledMMAINS4_8MMA_AtomIJNS4_4SM904GMMA31MMA_64x128x32_F32E5M2E5M2_SS_TNILNSN_7ScaleInE1ELSP_1EEEEEENS4_6LayoutINS5_IJNSA_ILi2EEESB_SB_EEENS5_IJSB_NSA_ILi0EEESV_EEEEENS5_IJNS4_10UnderscoreESY_SY_EEEEENS4_13SM90_TMA_LOADENS4_14ComposedLayoutINS4_7SwizzleILi1ELi4ELi3EEENS4_18smem_ptr_flag_bitsILi8EEENSS_INS5_IJNSA_ILi8EEESG_EEENS5_IJSG_SB_EEEEEEEvNS4_8identityES11_S1B_vS1C_EENS_8epilogue10collective6detail29Sm90TmaWarpSpecializedAdapterINS1F_15DefaultEpilogueISI_SJ_SJ_NS1E_6thread17LinearCombinationISI_Li1EffLNS1J_9ScaleType4KindE0ELNS_15FloatRoundStyleE2ESI_EENS1_15EpilogueDefaultEEEEEvvEEEEvNT_6ParamsE:
        .type           _ZN7cutlass13device_kernelINS_4gemm6kernel13GemmUniversalIN4cute5tupleIJiiiiEEENS1_10collective13CollectiveMmaINS1_37MainloopSm90TmaGmmaWarpSpecializedFP8ILi5ENS5_IJNS4_1CILi1EEESB_SB_EEENS1_35KernelTmaWarpSpecializedCooperativeEEENS5_IJNSA_ILi128EEESF_NSA_ILi32EEEEEENS_12float_e5m2_tENS5_IJlSB_lEEESI_SJ_NS4_8TiledMMAINS4_8MMA_AtomIJNS4_4SM904GMMA31MMA_64x128x32_F32E5M2E5M2_SS_TNILNSN_7ScaleInE1ELSP_1EEEEEENS4_6LayoutINS5_IJNSA_ILi2EEESB_SB_EEENS5_IJSB_NSA_ILi0EEESV_EEEEENS5_IJNS4_10UnderscoreESY_SY_EEEEENS4_13SM90_TMA_LOADENS4_14ComposedLayoutINS4_7SwizzleILi1ELi4ELi3EEENS4_18smem_ptr_flag_bitsILi8EEENSS_INS5_IJNSA_ILi8EEESG_EEENS5_IJSG_SB_EEEEEEEvNS4_8identityES11_S1B_vS1C_EENS_8epilogue10collective6detail29Sm90TmaWarpSpecializedAdapterINS1F_15DefaultEpilogueISI_SJ_SJ_NS1E_6thread17LinearCombinationISI_Li1EffLNS1J_9ScaleType4KindE0ELNS_15FloatRoundStyleE2ESI_EENS1_15EpilogueDefaultEEEEEvvEEEEvNT_6ParamsE,@function
        .size           _ZN7cutlass13device_kernelINS_4gemm6kernel13GemmUniversalIN4cute5tupleIJiiiiEEENS1_10collective13CollectiveMmaINS1_37MainloopSm90TmaGmmaWarpSpecializedFP8ILi5ENS5_IJNS4_1CILi1EEESB_SB_EEENS1_35KernelTmaWarpSpecializedCooperativeEEENS5_IJNSA_ILi128EEESF_NSA_ILi32EEEEEENS_12float_e5m2_tENS5_IJlSB_lEEESI_SJ_NS4_8TiledMMAINS4_8MMA_AtomIJNS4_4SM904GMMA31MMA_64x128x32_F32E5M2E5M2_SS_TNILNSN_7ScaleInE1ELSP_1EEEEEENS4_6LayoutINS5_IJNSA_ILi2EEESB_SB_EEENS5_IJSB_NSA_ILi0EEESV_EEEEENS5_IJNS4_10UnderscoreESY_SY_EEEEENS4_13SM90_TMA_LOADENS4_14ComposedLayoutINS4_7SwizzleILi1ELi4ELi3EEENS4_18smem_ptr_flag_bitsILi8EEENSS_INS5_IJNSA_ILi8EEESG_EEENS5_IJSG_SB_EEEEEEEvNS4_8identityES11_S1B_vS1C_EENS_8epilogue10collective6detail29Sm90TmaWarpSpecializedAdapterINS1F_15DefaultEpilogueISI_SJ_SJ_NS1E_6thread17LinearCombinationISI_Li1EffLNS1J_9ScaleType4KindE0ELNS_15FloatRoundStyleE2ESI_EENS1_15EpilogueDefaultEEEEEvvEEEEvNT_6ParamsE,(.L_x_203 - _ZN7cutlass13device_kernelINS_4gemm6kernel13GemmUniversalIN4cute5tupleIJiiiiEEENS1_10collective13CollectiveMmaINS1_37MainloopSm90TmaGmmaWarpSpecializedFP8ILi5ENS5_IJNS4_1CILi1EEESB_SB_EEENS1_35KernelTmaWarpSpecializedCooperativeEEENS5_IJNSA_ILi128EEESF_NSA_ILi32EEEEEENS_12float_e5m2_tENS5_IJlSB_lEEESI_SJ_NS4_8TiledMMAINS4_8MMA_AtomIJNS4_4SM904GMMA31MMA_64x128x32_F32E5M2E5M2_SS_TNILNSN_7ScaleInE1ELSP_1EEEEEENS4_6LayoutINS5_IJNSA_ILi2EEESB_SB_EEENS5_IJSB_NSA_ILi0EEESV_EEEEENS5_IJNS4_10UnderscoreESY_SY_EEEEENS4_13SM90_TMA_LOADENS4_14ComposedLayoutINS4_7SwizzleILi1ELi4ELi3EEENS4_18smem_ptr_flag_bitsILi8EEENSS_INS5_IJNSA_ILi8EEESG_EEENS5_IJSG_SB_EEEEEEEvNS4_8identityES11_S1B_vS1C_EENS_8epilogue10collective6detail29Sm90TmaWarpSpecializedAdapterINS1F_15DefaultEpilogueISI_SJ_SJ_NS1E_6thread17LinearCombinationISI_Li1EffLNS1J_9ScaleType4KindE0ELNS_15FloatRoundStyleE2ESI_EENS1_15EpilogueDefaultEEEEEvvEEEEvNT_6ParamsE)
        .other          _ZN7cutlass13device_kernelINS_4gemm6kernel13GemmUniversalIN4cute5tupleIJiiiiEEENS1_10collective13CollectiveMmaINS1_37MainloopSm90TmaGmmaWarpSpecializedFP8ILi5ENS5_IJNS4_1CILi1EEESB_SB_EEENS1_35KernelTmaWarpSpecializedCooperativeEEENS5_IJNSA_ILi128EEESF_NSA_ILi32EEEEEENS_12float_e5m2_tENS5_IJlSB_lEEESI_SJ_NS4_8TiledMMAINS4_8MMA_AtomIJNS4_4SM904GMMA31MMA_64x128x32_F32E5M2E5M2_SS_TNILNSN_7ScaleInE1ELSP_1EEEEEENS4_6LayoutINS5_IJNSA_ILi2EEESB_SB_EEENS5_IJSB_NSA_ILi0EEESV_EEEEENS5_IJNS4_10UnderscoreESY_SY_EEEEENS4_13SM90_TMA_LOADENS4_14ComposedLayoutINS4_7SwizzleILi1ELi4ELi3EEENS4_18smem_ptr_flag_bitsILi8EEENSS_INS5_IJNSA_ILi8EEESG_EEENS5_IJSG_SB_EEEEEEEvNS4_8identityES11_S1B_vS1C_EENS_8epilogue10collective6detail29Sm90TmaWarpSpecializedAdapterINS1F_15DefaultEpilogueISI_SJ_SJ_NS1E_6thread17LinearCombinationISI_Li1EffLNS1J_9ScaleType4KindE0ELNS_15FloatRoundStyleE2ESI_EENS1_15EpilogueDefaultEEEEEvvEEEEvNT_6ParamsE,@"STO_CUDA_ENTRY STV_DEFAULT"
_ZN7cutlass13device_kernelINS_4gemm6kernel13GemmUniversalIN4cute5tupleIJiiiiEEENS1_10collective13CollectiveMmaINS1_37MainloopSm90TmaGmmaWarpSpecializedFP8ILi5ENS5_IJNS4_1CILi1EEESB_SB_EEENS1_35KernelTmaWarpSpecializedCooperativeEEENS5_IJNSA_ILi128EEESF_NSA_ILi32EEEEEENS_12float_e5m2_tENS5_IJlSB_lEEESI_SJ_NS4_8TiledMMAINS4_8MMA_AtomIJNS4_4SM904GMMA31MMA_64x128x32_F32E5M2E5M2_SS_TNILNSN_7ScaleInE1ELSP_1EEEEEENS4_6LayoutINS5_IJNSA_ILi2EEESB_SB_EEENS5_IJSB_NSA_ILi0EEESV_EEEEENS5_IJNS4_10UnderscoreESY_SY_EEEEENS4_13SM90_TMA_LOADENS4_14ComposedLayoutINS4_7SwizzleILi1ELi4ELi3EEENS4_18smem_ptr_flag_bitsILi8EEENSS_INS5_IJNSA_ILi8EEESG_EEENS5_IJSG_SB_EEEEEEEvNS4_8identityES11_S1B_vS1C_EENS_8epilogue10collective6detail29Sm90TmaWarpSpecializedAdapterINS1F_15DefaultEpilogueISI_SJ_SJ_NS1E_6thread17LinearCombinationISI_Li1EffLNS1J_9ScaleType4KindE0ELNS_15FloatRoundStyleE2ESI_EENS1_15EpilogueDefaultEEEEEvvEEEEvNT_6ParamsE:
[----:B------:R-:W-:Y:S01]  /*0000*/  LDC R1, c[0x0][0x28] ;  /* 0x00000a00ff017b82 */ /* 0x000fe20000000800 */
[----:B------:R-:W0:Y:S01]  /*0010*/  S2R R0, SR_TID.X ;  /* 0x0000000000007919 */ /* 0x000e220000002100 */
[----:B------:R-:W-:Y:S01]  /*0020*/  ELECT P0, URZ, PT ;  /* 0x00000000003f782f */ /* 0x000fe20003800000 */
[----:B------:R-:W-:Y:S01]  /*0030*/  BSSY B0, `(.L_x_0) ;  /* 0x000000f000007945 */ /* 0x000fe20003800000 */
[--C-:B0-----:R-:W-:Y:S02]  /*0040*/  SHF.R.U32.HI R2, RZ, 0x5, R0.reuse ;  /* 0x00000005ff027819 */ /* 0x101fe40000011600 */
[----:B------:R-:W-:-:S03]  /*0050*/  SHF.R.U32.HI R3, RZ, 0x7, R0 ;  /* 0x00000007ff037819 */ /* 0x000fc60000011600 */
[----:B------:R-:W0:Y:S04]  /*0060*/  SHFL.IDX PT, R5, R2, RZ, 0x1f ;  /* 0x00001fff02057589 */ /* 0x000e2800000e0000 */
[----:B------:R1:W2:Y:S01]  /*0070*/  SHFL.IDX PT, R6, R3, RZ, 0x1f ;  /* 0x00001fff03067589 */ /* 0x0002a200000e0000 */
[----:B0-----:R-:W-:-:S13]  /*0080*/  ISETP.NE.OR P0, PT, R5, RZ, !P0 ;  /* 0x000000ff0500720c */ /* 0x001fda0004705670 */
[----:B-12---:R-:W-:Y:S05]  /*0090*/  @P0 BRA `(.L_x_1) ;  /* 0x0000000000200947 */ /* 0x006fea0003800000 */
[----:B------:R-:W-:Y:S02]  /*00a0*/  ULDC.64 UR4, c[0x0][0x198] ;  /* 0x0000660000047ab9 */ /* 0x000fe40000000a00 */
[----:B------:R-:W-:Y:S02]  /*00b0*/  UIADD3 UR6, UP0, UR4, 0xf0, URZ ;  /* 0x000000f004067890 */ /* 0x000fe4000ff1e03f */
[----:B------:R-:W-:Y:S02]  /*00c0*/  UIADD3 UR4, UP1, UR4, 0x1f0, URZ ;  /* 0x000001f004047890 */ /* 0x000fe4000ff3e03f */
[----:B------:R-:W-:Y:S02]  /*00d0*/  UIADD3.X UR7, URZ, UR5, URZ, UP0, !UPT ;  /* 0x000000053f077290 */ /* 0x000fe400087fe43f */
[----:B------:R-:W-:-:S07]  /*00e0*/  UIADD3.X UR5, URZ, UR5, URZ, UP1, !UPT ;  /* 0x000000053f057290 */ /* 0x000fce0008ffe43f */
[----:B------:R0:W-:Y:S02]  /*00f0*/  UTMACCTL.PF [UR6] ;  /* 0x00000000060079b9 */ /* 0x0001e40008040000 */
[----:B------:R0:W-:Y:S02]  /*0100*/  UTMACCTL.PF [UR4] ;  /* 0x00000000040079b9 */ /* 0x0001e40008040000 */
[----:B0-----:R-:W-:Y:S01]  /*0110*/  NOP ;  /* 0x0000000000007918 */ /* 0x001fe20000000000 */
.L_x_1:
[----:B------:R-:W-:Y:S05]  /*0120*/  BSYNC B0 ;  /* 0x0000000000007941 */ /* 0x000fea0003800000 */
.L_x_0:
[----:B------:R-:W0:Y:S02]  /*0130*/  SHFL.IDX PT, R3, R2, RZ, 0x1f ;  /* 0x00001fff02037589 */ /* 0x000e2400000e0000 */
[----:B0-----:R-:W-:-:S13]  /*0140*/  ISETP.NE.AND P0, PT, R3, RZ, PT ;  /* 0x000000ff0300720c */ /* 0x001fda0003f05270 */
[----:B------:R-:W-:Y:S05]  /*0150*/  @P0 BRA `(.L_x_2) ;  /* 0x0000000000600947 */ /* 0x000fea0003800000 */
[----:B------:R-:W0:Y:S01]  /*0160*/  S2UR UR8, SR_CgaCtaId ;  /* 0x00000000000879c3 */ /* 0x000e220000008800 */
[----:B------:R-:W-:Y:S01]  /*0170*/  UMOV UR4, 0x400 ;  /* 0x0000040000047882 */ /* 0x000fe20000000000 */
[----:B------:R-:W-:Y:S01]  /*0180*/  UMOV UR5, 0x1 ;  /* 0x0000000100057882 */ /* 0x000fe20000000000 */
[----:B------:R-:W-:Y:S01]  /*0190*/  UMOV UR6, 0x100 ;  /* 0x0000010000067882 */ /* 0x000fe20000000000 */
[----:B------:R-:W-:Y:S01]  /*01a0*/  ELECT P0, URZ, PT ;  /* 0x00000000003f782f */ /* 0x000fe20003800000 */
[----:B------:R-:W-:-:S04]  /*01b0*/  UIADD3 UR6, -UR6, 0x100000, URZ ;  /* 0x0010000006067890 */ /* 0x000fc8000fffe13f */
[----:B------:R-:W-:Y:S02]  /*01c0*/  USHF.L.U32 UR7, UR6, 0xb, URZ ;  /* 0x0000000b06077899 */ /* 0x000fe4000800063f */
[----:B------:R-:W-:Y:S02]  /*01d0*/  USHF.L.U32 UR6, UR6, 0x1, URZ ;  /* 0x0000000106067899 */ /* 0x000fe4000800063f */
[----:B0-----:R-:W-:Y:S02]  /*01e0*/  ULEA UR8, UR8, UR4, 0x18 ;  /* 0x0000000408087291 */ /* 0x001fe4000f8ec03f */
[----:B------:R-:W-:-:S04]  /*01f0*/  UIADD3 UR4, -UR5, 0x100000, URZ ;  /* 0x0010000005047890 */ /* 0x000fc8000fffe13f */
[----:B------:R-:W-:Y:S02]  /*0200*/  USHF.L.U32 UR5, UR4, 0xb, URZ ;  /* 0x0000000b04057899 */ /* 0x000fe4000800063f */
[----:B------:R-:W-:Y:S01]  /*0210*/  USHF.L.U32 UR4, UR4, 0x1, URZ ;  /* 0x0000000104047899 */ /* 0x000fe2000800063f */
[----:B------:R-:W0:Y:S11]  /*0220*/  FENCE.VIEW.ASYNC.S ;  /* 0x00000000000073c6 */ /* 0x000e360000000000 */
[----:B0-----:R0:W1:Y:S01]  /*0230*/  SYNCS.EXCH.64 URZ, [UR8], UR4 ;  /* 0x00000004083f75b2 */ /* 0x0010620008000100 */
[----:B------:R0:W2:Y:S01]  /*0240*/  SYNCS.EXCH.64 URZ, [UR8+0x28], UR6 ;  /* 0x00002806083f75b2 */ /* 0x0000a20008000100 */
[----:B------:R0:W3:Y:S01]  /*0250*/  SYNCS.EXCH.64 URZ, [UR8+0x8], UR4 ;  /* 0x00000804083f75b2 */ /* 0x0000e20008000100 */
[----:B------:R0:W4:Y:S01]  /*0260*/  SYNCS.EXCH.64 URZ, [UR8+0x30], UR6 ;  /* 0x00003006083f75b2 */ /* 0x0001220008000100 */
[----:B------:R0:W0:Y:S01]  /*0270*/  SYNCS.EXCH.64 URZ, [UR8+0x10], UR4 ;  /* 0x00001004083f75b2 */ /* 0x0000220008000100 */
[----:B------:R0:W0:Y:S01]  /*0280*/  SYNCS.EXCH.64 URZ, [UR8+0x38], UR6 ;  /* 0x00003806083f75b2 */ /* 0x0000220008000100 */
[----:B------:R0:W0:Y:S01]  /*0290*/  SYNCS.EXCH.64 URZ, [UR8+0x18], UR4 ;  /* 0x00001804083f75b2 */ /* 0x0000220008000100 */
[----:B------:R0:W0:Y:S01]  /*02a0*/  SYNCS.EXCH.64 URZ, [UR8+0x40], UR6 ;  /* 0x00004006083f75b2 */ /* 0x0000220008000100 */
[----:B------:R0:W0:Y:S01]  /*02b0*/  SYNCS.EXCH.64 URZ, [UR8+0x20], UR4 ;  /* 0x00002004083f75b2 */ /* 0x0000220008000100 */
[----:B------:R0:W0:Y:S01]  /*02c0*/  SYNCS.EXCH.64 URZ, [UR8+0x48], UR6 ;  /* 0x00004806083f75b2 */ /* 0x0000220008000100 */
[----:B------:R-:W-:Y:S01]  /*02d0*/  NOP ;  /* 0x0000000000007918 */ /* 0x000fe20000000000 */
.L_x_2:
[----:B------:R-:W5:Y:S01]  /*02e0*/  SHFL.IDX PT, R2, R2, RZ, 0x1f ;  /* 0x00001fff02027589 */ /* 0x000f6200000e0000 */
[----:B------:R-:W1:Y:S01]  /*02f0*/  LDC R3, c[0x0][0x65c] ;  /* 0x00019700ff037b82 */ /* 0x000e620000000800 */
[----:B------:R-:W-:Y:S02]  /*0300*/  ELECT P0, URZ, PT ;  /* 0x00000000003f782f */ /* 0x000fe40003800000 */
[----:B------:R-:W-:Y:S01]  /*0310*/  SHF.R.S32.HI R4, RZ, 0x1f, R5 ;  /* 0x0000001fff047819 */ /* 0x000fe20000011405 */
[----:B------:R-:W2:Y:S01]  /*0320*/  S2R R10, SR_CTAID.Y ;  /* 0x00000000000a7919 */ /* 0x000ea20000002600 */
[----:B0-----:R-:W-:Y:S01]  /*0330*/  UMOV UR4, 0x20 ;  /* 0x0000002000047882 */ /* 0x001fe20000000000 */
[C---:B------:R-:W-:Y:S01]  /*0340*/  ISETP.NE.AND P3, PT, R6.reuse, RZ, PT ;  /* 0x000000ff0600720c */ /* 0x040fe20003f65270 */
[----:B------:R-:W-:Y:S01]  /*0350*/  VIADD R11, R6, 0xffffffff ;  /* 0xffffffff060b7836 */ /* 0x000fe20000000000 */
[----:B------:R-:W0:Y:S01]  /*0360*/  S2R R8, SR_CTAID.X ;  /* 0x0000000000087919 */ /* 0x000e220000002500 */
[----:B------:R-:W-:Y:S01]  /*0370*/  LEA.HI R4, R4, R5, RZ, 0x2 ;  /* 0x0000000504047211 */ /* 0x000fe200078f10ff */
[----:B------:R-:W-:Y:S01]  /*0380*/  NOP ;  /* 0x0000000000007918 */ /* 0x000fe20000000000 */
[----:B------:R-:W-:Y:S01]  /*0390*/  NOP ;  /* 0x0000000000007918 */ /* 0x000fe20000000000 */
[----:B------:R-:W-:-:S02]  /*03a0*/  ISETP.GE.U32.AND P1, PT, R11, 0x2, PT ;  /* 0x000000020b00780c */ /* 0x000fc40003f26070 */
[----:B------:R-:W-:-:S05]  /*03b0*/  LOP3.LUT R4, R4, 0xfffffffc, RZ, 0xc0, !PT ;  /* 0xfffffffc04047812 */ /* 0x000fca00078ec0ff */
[----:B------:R-:W-:Y:S01]  /*03c0*/  IMAD.IADD R5, R5, 0x1, -R4 ;  /* 0x0000000105057824 */ /* 0x000fe200078e0a04 */
[----:B-----5:R-:W-:Y:S02]  /*03d0*/  ISETP.NE.OR P0, PT, R2, RZ, !P0 ;  /* 0x000000ff0200720c */ /* 0x020fe40004705670 */
[----:B-1----:R-:W-:-:S11]  /*03e0*/  ISETP.NE.AND P2, PT, R3, 0x1, PT ;  /* 0x000000010300780c */ /* 0x002fd60003f45270 */
[----:B------:R-:W-:Y:S01]  /*03f0*/  VOTEU.ALL UP0, P0 ;  /* 0x00000000003f7886 */ /* 0x000fe20000000000 */
[----:B------:R-:W-:Y:S01]  /*0400*/  VOTEU.ALL UP1, P0 ;  /* 0x00000000003f7886 */ /* 0x000fe20000020000 */
[----:B------:R-:W0:Y:S01]  /*0410*/  @P2 LDC R9, c[0x0][0x10] ;  /* 0x00000400ff092b82 */ /* 0x000e220000000800 */
[----:B--2---:R-:W-:Y:S02]  /*0420*/  @P2 IMAD.MOV.U32 R2, RZ, RZ, R10 ;  /* 0x000000ffff022224 */ /* 0x004fe400078e000a */
[----:B------:R-:W-:Y:S01]  /*0430*/  @!UP0 UMOV UR6, 0x400 ;  /* 0x0000040000068882 */ /* 0x000fe20000000000 */
[----:B------:R-:W-:-:S04]  /*0440*/  @!UP0 UIADD3 UR4, -UR4, 0x100000, URZ ;  /* 0x0010000004048890 */ /* 0x000fc8000fffe13f */
[----:B------:R-:W-:Y:S02]  /*0450*/  @!UP0 USHF.L.U32 UR5, UR4, 0xb, URZ ;  /* 0x0000000b04058899 */ /* 0x000fe4000800063f */
[----:B------:R-:W-:Y:S01]  /*0460*/  @!UP0 USHF.L.U32 UR4, UR4, 0x1, URZ ;  /* 0x0000000104048899 */ /* 0x000fe2000800063f */
[----:B------:R-:W-:Y:S02]  /*0470*/  @P2 IMAD.MOV.U32 R3, RZ, RZ, RZ ;  /* 0x000000ffff032224 */ /* 0x000fe400078e00ff */
[----:B------:R-:W-:Y:S01]  /*0480*/  @P2 IMAD.MOV.U32 R13, RZ, RZ, RZ ;  /* 0x000000ffff0d2224 */ /* 0x000fe200078e00ff */
[----:B------:R-:W1:Y:S08]  /*0490*/  @!UP0 S2UR UR7, SR_CgaCtaId ;  /* 0x00000000000789c3 */ /* 0x000e700000008800 */
[----:B------:R-:W2:Y:S01]  /*04a0*/  @!P2 LDC R7, c[0x0][0xc] ;  /* 0x00000300ff07ab82 */ /* 0x000ea20000000800 */
[----:B0-----:R-:W-:-:S04]  /*04b0*/  @P2 IMAD.WIDE.U32 R2, R8, R9, R2 ;  /* 0x0000000908022225 */ /* 0x001fc800078e0002 */
[----:B------:R-:W-:Y:S02]  /*04c0*/  IMAD.MOV.U32 R9, RZ, RZ, RZ ;  /* 0x000000ffff097224 */ /* 0x000fe400078e00ff */
[----:B------:R-:W-:Y:S01]  /*04d0*/  @P2 IMAD.IADD R3, R3, 0x1, R13 ;  /* 0x0000000103032824 */ /* 0x000fe200078e020d */
[----:B-1----:R-:W-:Y:S01]  /*04e0*/  @!UP0 ULEA UR6, UR7, UR6, 0x18 ;  /* 0x0000000607068291 */ /* 0x002fe2000f8ec03f */
[----:B------:R-:W-:Y:S01]  /*04f0*/  VOTEU.ALL UP0, P0 ;  /* 0x00000000003f7886 */ /* 0x000fe20000000000 */
[----:B------:R-:W-:-:S04]  /*0500*/  ISETP.NE.AND P0, PT, R5, 0x3, PT ;  /* 0x000000030500780c */ /* 0x000fc80003f05270 */
[----:B------:R-:W-:-:S04]  /*0510*/  ISETP.EQ.OR P0, PT, R5, RZ, !P0 ;  /* 0x000000ff0500720c */ /* 0x000fc80004702670 */
[----:B------:R-:W-:Y:S01]  /*0520*/  ISETP.EQ.AND P0, PT, R6, RZ, P0 ;  /* 0x000000ff0600720c */ /* 0x000fe20000702270 */
[----:B------:R-:W0:Y:S02]  /*0530*/  FENCE.VIEW.ASYNC.S ;  /* 0x00000000000073c6 */ /* 0x000e240000000000 */
[----:B0-----:R0:W3:Y:S01]  /*0540*/  @!UP0 SYNCS.EXCH.64 URZ, [UR6+0x60], UR4 ;  /* 0x00006004063f85b2 */ /* 0x0010e20008000100 */
[----:B--2---:R-:W-:Y:S01]  /*0550*/  @!P2 IMAD.WIDE.U32 R6, R7, R10, R8 ;  /* 0x0000000a0706a225 */ /* 0x004fe200078e0008 */
[----:B------:R-:W-:-:S03]  /*0560*/  SEL R4, RZ, 0x1, !P0 ;  /* 0x00000001ff047807 */ /* 0x000fc60004000000 */
[----:B------:R-:W-:Y:S02]  /*0570*/  @!P2 IMAD.MOV.U32 R2, RZ, RZ, R6 ;  /* 0x000000ffff02a224 */ /* 0x000fe400078e0006 */
[----:B------:R-:W-:Y:S01]  /*0580*/  @!P2 IMAD.MOV.U32 R3, RZ, RZ, R7 ;  /* 0x000000ffff03a224 */ /* 0x000fe200078e0007 */
[----:B------:R-:W-:Y:S01]  /*0590*/  SEL R4, R4, 0x2, P1 ;  /* 0x0000000204047807 */ /* 0x000fe20000800000 */
[----:B------:R0:W3:Y:S01]  /*05a0*/  @!UP1 SYNCS.EXCH.64 URZ, [UR6+0x68], UR4 ;  /* 0x00006804063f95b2 */ /* 0x0000e20008000100 */
[----:B------:R-:W-:Y:S01]  /*05b0*/  NOP ;  /* 0x0000000000007918 */ /* 0x000fe20000000000 */
[----:B---34-:R-:W-:Y:S06]  /*05c0*/  BAR.SYNC.DEFER_BLOCKING 0x0 ;  /* 0x0000000000007b1d */ /* 0x018fec0000010000 */
[----:B------:R-:W-:Y:S05]  /*05d0*/  @!P3 BRA `(.L_x_3) ;  /* 0x000000740034b947 */ /* 0x000fea0003800000 */
[----:B------:R-:W-:-:S13]  /*05e0*/  ISETP.GT.U32.AND P0, PT, R11, 0x1, PT ;  /* 0x000000010b00780c */ /* 0x000fda0003f04070 */
[----:B0-----:R-:W-:Y:S05]  /*05f0*/  @P0 EXIT ;  /* 0x000000000000094d */ /* 0x001fea0003800000 */
[----:B------:R-:W-:Y:S01]  /*0600*/  ULDC.64 UR4, c[0x0][0x650] ;  /* 0x0001940000047ab9 */ /* 0x000fe20000000a00 */
[----:B------:R-:W-:Y:S01]  /*0610*/  PRMT R12, RZ, 0x7610, R12 ;  /* 0x00007610ff0c7816 */ /* 0x000fe2000000000c */
[----:B------:R-:W-:Y:S01]  /*0620*/  IMAD.MOV.U32 R6, RZ, RZ, -0x1 ;  /* 0xffffffffff067424 */ /* 0x000fe200078e00ff */
[----:B------:R-:W-:Y:S01]  /*0630*/  ISETP.GE.U32.AND P0, PT, R2, UR4, PT ;  /* 0x0000000402007c0c */ /* 0x000fe2000bf06070 */
[----:B------:R-:W-:Y:S02]  /*0640*/  IMAD.MOV.U32 R7, RZ, RZ, -0x1 ;  /* 0xffffffffff077424 */ /* 0x000fe400078e00ff */
[----:B------:R-:W-:Y:S01]  /*0650*/  IMAD.MOV.U32 R5, RZ, RZ, -0x1 ;  /* 0xffffffffff057424 */ /* 0x000fe200078e00ff */
[----:B------:R-:W-:-:S13]  /*0660*/  ISETP.GE.U32.AND.EX P0, PT, R3, UR5, PT, P0 ;  /* 0x0000000503007c0c */ /* 0x000fda000bf06100 */
[----:B------:R-:W-:Y:S05]  /*0670*/  @P0 BRA `(.L_x_4) ;  /* 0x00000004005c0947 */ /* 0x000fea0003800000 */
[----:B------:R-:W0:Y:S01]  /*0680*/  LDC.64 R16, c[0x0][0x628] ;  /* 0x00018a00ff107b82 */ /* 0x000e220000000a00 */
[----:B------:R-:W-:Y:S02]  /*0690*/  IMAD.MOV.U32 R6, RZ, RZ, R2 ;  /* 0x000000ffff067224 */ /* 0x000fe400078e0002 */
[----:B------:R-:W-:-:S05]  /*06a0*/  IMAD.MOV.U32 R7, RZ, RZ, R3 ;  /* 0x000000ffff077224 */ /* 0x000fca00078e0003 */
[----:B------:R-:W1:Y:S08]  /*06b0*/  LDC R18, c[0x0][0x630] ;  /* 0x00018c00ff127b82 */ /* 0x000e700000000800 */
[----:B------:R-:W2:Y:S01]  /*06c0*/  LDC.64 R20, c[0x0][0x620] ;  /* 0x00018800ff147b82 */ /* 0x000ea20000000a00 */
[----:B0-----:R-:W-:-:S04]  /*06d0*/  ISETP.NE.U32.AND P0, PT, R16, RZ, PT ;  /* 0x000000ff1000720c */ /* 0x001fc80003f05070 */
[----:B------:R-:W-:-:S13]  /*06e0*/  ISETP.NE.AND.EX P0, PT, R17, RZ, PT, P0 ;  /* 0x000000ff1100720c */ /* 0x000fda0003f05300 */
[----:B-12---:R-:W-:Y:S05]  /*06f0*/  @!P0 BRA `(.L_x_5) ;  /* 0x0000000000288947 */ /* 0x006fea0003800000 */
[----:B------:R-:W0:Y:S02]  /*0700*/  LDC R5, c[0x0][0x634] ;  /* 0x00018d00ff057b82 */ /* 0x000e240000000800 */
[----:B0-----:R-:W-:-:S05]  /*0710*/  IADD3 R5, P0, R2, R5, RZ ;  /* 0x0000000502057210 */ /* 0x001fca0007f1e0ff */
[----:B------:R-:W-:-:S04]  /*0720*/  IMAD.X R11, RZ, RZ, R3, P0 ;  /* 0x000000ffff0b7224 */ /* 0x000fc800000e0603 */
[----:B------:R-:W-:-:S04]  /*0730*/  IMAD.WIDE.U32 R6, R11, R16, RZ ;  /* 0x000000100b067225 */ /* 0x000fc800078e00ff */
[----:B------:R-:W-:-:S04]  /*0740*/  IMAD.WIDE.U32 R12, P0, R5, R17, R6 ;  /* 0x00000011050c7225 */ /* 0x000fc80007800006 */
[----:B------:R-:W-:-:S04]  /*0750*/  IMAD.WIDE.U32 R6, R5, R16, RZ ;  /* 0x0000001005067225 */ /* 0x000fc800078e00ff */
[----:B------:R-:W-:Y:S01]  /*0760*/  IMAD.X R15, RZ, RZ, RZ, P0 ;  /* 0x000000ffff0f7224 */ /* 0x000fe200000e06ff */
[----:B------:R-:W-:Y:S01]  /*0770*/  IADD3 RZ, P0, R7, R12, RZ ;  /* 0x0000000c07ff7210 */ /* 0x000fe20007f1e0ff */
[----:B------:R-:W-:-:S04]  /*0780*/  IMAD.MOV.U32 R14, RZ, RZ, R13 ;  /* 0x000000ffff0e7224 */ /* 0x000fc800078e000d */
[----:B------:R-:W-:-:S08]  /*0790*/  IMAD.WIDE.U32.X R6, R11, R17, R14, P0 ;  /* 0x000000110b067225 */ /* 0x000fd000000e040e */
.L_x_5:
[--C-:B------:R-:W-:Y:S01]  /*07a0*/  SHF.R.U64 R26, R6, R18, R7.reuse ;  /* 0x00000012061a7219 */ /* 0x100fe20000001207 */
[----:B------:R-:W0:Y:S01]  /*07b0*/  LDC.64 R22, c[0x0][0x640] ;  /* 0x00019000ff167b82 */ /* 0x000e220000000a00 */
[----:B------:R-:W-:Y:S01]  /*07c0*/  I2FP.F32.U32 R5, R8 ;  /* 0x0000000800057245 */ /* 0x000fe20000201000 */
[----:B------:R-:W-:Y:S01]  /*07d0*/  ULDC UR4, c[0x0][0x150] ;  /* 0x0000540000047ab9 */ /* 0x000fe20000000800 */
[----:B------:R-:W-:Y:S02]  /*07e0*/  SHF.R.U32.HI R6, RZ, R18, R7 ;  /* 0x00000012ff067219 */ /* 0x000fe40000011607 */
[----:B------:R-:W-:Y:S01]  /*07f0*/  IADD3 R11, P0, RZ, -R26, RZ ;  /* 0x8000001aff0b7210 */ /* 0x000fe20007f1e0ff */
[----:B------:R-:W-:Y:S01]  /*0800*/  FMUL R5, R5, UR4 ;  /* 0x0000000405057c20 */ /* 0x000fe20008400000 */
[----:B------:R-:W-:Y:S01]  /*0810*/  ULDC UR4, c[0x0][0x154] ;  /* 0x0000550000047ab9 */ /* 0x000fe20000000800 */
[----:B------:R-:W1:Y:S02]  /*0820*/  LDC R14, c[0x0][0x618] ;  /* 0x00018600ff0e7b82 */ /* 0x000e640000000800 */
[----:B------:R-:W-:-:S02]  /*0830*/  IMAD.X R13, RZ, RZ, ~R6, P0 ;  /* 0x000000ffff0d7224 */ /* 0x000fc400000e0e06 */
[----:B------:R-:W2:Y:S01]  /*0840*/  F2I.U32.TRUNC.NTZ R5, R5 ;  /* 0x0000000500057305 */ /* 0x000ea2000020f000 */
[----:B------:R-:W-:-:S03]  /*0850*/  IMAD.WIDE.U32 R6, R11, R20, R2 ;  /* 0x000000140b067225 */ /* 0x000fc600078e0002 */
[----:B------:R-:W3:Y:S01]  /*0860*/  LDC R9, c[0x0][0x144] ;  /* 0x00005100ff097b82 */ /* 0x000ee20000000800 */
[----:B------:R-:W-:-:S04]  /*0870*/  IMAD R12, R13, R20, RZ ;  /* 0x000000140d0c7224 */ /* 0x000fc800078e02ff */
[----:B------:R-:W-:Y:S02]  /*0880*/  IMAD R11, R11, R21, R12 ;  /* 0x000000150b0b7224 */ /* 0x000fe400078e020c */
[----:B------:R-:W-:Y:S01]  /*0890*/  IMAD.MOV.U32 R12, RZ, RZ, 0x1 ;  /* 0x00000001ff0c7424 */ /* 0x000fe200078e00ff */
[----:B------:R-:W4:Y:S01]  /*08a0*/  LDC R18, c[0x0][0x608] ;  /* 0x00018200ff127b82 */ /* 0x000f220000000800 */
[----:B------:R-:W-:Y:S01]  /*08b0*/  IMAD.IADD R11, R7, 0x1, R11 ;  /* 0x00000001070b7824 */ /* 0x000fe200078e020b */
[----:B0-----:R-:W-:Y:S01]  /*08c0*/  ISETP.NE.U32.AND P0, PT, R22, RZ, PT ;  /* 0x000000ff1600720c */ /* 0x001fe20003f05070 */
[----:B--2---:R-:W-:-:S03]  /*08d0*/  IMAD.MOV R7, RZ, RZ, -R5 ;  /* 0x000000ffff077224 */ /* 0x004fc600078e0a05 */
[----:B------:R-:W-:Y:S02]  /*08e0*/  ISETP.NE.AND.EX P0, PT, R23, RZ, PT, P0 ;  /* 0x000000ff1700720c */ /* 0x000fe40003f05300 */
[----:B------:R-:W0:Y:S01]  /*08f0*/  LDC R13, c[0x0][0x658] ;  /* 0x00019600ff0d7b82 */ /* 0x000e220000000800 */
[--C-:B-1----:R-:W-:Y:S02]  /*0900*/  SHF.R.U64 R16, R6, R14, R11.reuse ;  /* 0x0000000e06107219 */ /* 0x102fe4000000120b */
[----:B------:R-:W-:Y:S02]  /*0910*/  I2FP.F32.U32 R6, R10 ;  /* 0x0000000a00067245 */ /* 0x000fe40000201000 */
[----:B------:R-:W-:-:S03]  /*0920*/  SHF.R.U32.HI R11, RZ, R14, R11 ;  /* 0x0000000eff0b7219 */ /* 0x000fc6000001160b */
[----:B------:R-:W1:Y:S01]  /*0930*/  LDC R17, c[0x0][0x148] ;  /* 0x00005200ff117b82 */ /* 0x000e620000000800 */
[----:B---3--:R-:W-:Y:S02]  /*0940*/  IMAD R5, R9, R7, R8 ;  /* 0x0000000709057224 */ /* 0x008fe400078e0208 */
[----:B------:R-:W-:Y:S01]  /*0950*/  FMUL R7, R6, UR4 ;  /* 0x0000000406077c20 */ /* 0x000fe20008400000 */
[----:B------:R-:W-:-:S03]  /*0960*/  IMAD.MOV.U32 R6, RZ, RZ, -0x1 ;  /* 0xffffffffff067424 */ /* 0x000fc600078e00ff */
[----:B------:R2:W3:Y:S01]  /*0970*/  F2I.U32.TRUNC.NTZ R15, R7 ;  /* 0x00000007000f7305 */ /* 0x0004e2000020f000 */
[----:B------:R-:W1:Y:S01]  /*0980*/  LDC R21, c[0x0][0x600] ;  /* 0x00018000ff157b82 */ /* 0x000e620000000800 */
[-CC-:B----4-:R-:W-:Y:S02]  /*0990*/  SHF.R.U64 R27, R16, R18.reuse, R11.reuse ;  /* 0x00000012101b7219 */ /* 0x190fe4000000120b */
[----:B------:R-:W-:-:S05]  /*09a0*/  SHF.R.U32.HI R8, RZ, R18, R11 ;  /* 0x00000012ff087219 */ /* 0x000fca000001160b */
[----:B------:R-:W4:Y:S01]  /*09b0*/  LDC R20, c[0x0][0x648] ;  /* 0x00019200ff147b82 */ /* 0x000f220000000800 */
[-CC-:B0-----:R-:W-:Y:S02]  /*09c0*/  SHF.R.U64 R18, R27, R13.reuse, R8.reuse ;  /* 0x0000000d1b127219 */ /* 0x181fe40000001208 */
[-C--:B------:R-:W-:Y:S02]  /*09d0*/  SHF.L.U32 R6, R6, R13.reuse, RZ ;  /* 0x0000000d06067219 */ /* 0x080fe400000006ff */
[-C--:B------:R-:W-:Y:S02]  /*09e0*/  SHF.R.U32.HI R8, RZ, R13.reuse, R8 ;  /* 0x0000000dff087219 */ /* 0x080fe40000011608 */
[----:B------:R-:W-:Y:S01]  /*09f0*/  LOP3.LUT R14, RZ, R6, RZ, 0x33, !PT ;  /* 0x00000006ff0e7212 */ /* 0x000fe200078e33ff */
[----:B------:R-:W0:Y:S01]  /*0a00*/  LDC R25, c[0x0][0x638] ;  /* 0x00018e00ff197b82 */ /* 0x000e220000000800 */
[----:B------:R-:W-:Y:S01]  /*0a10*/  SHF.L.U32 R11, R12, R13, RZ ;  /* 0x0000000d0c0b7219 */ /* 0x000fe200000006ff */
[----:B------:R-:W-:-:S02]  /*0a20*/  IMAD.MOV.U32 R6, RZ, RZ, R18 ;  /* 0x000000ffff067224 */ /* 0x000fc400078e0012 */
[----:B--2---:R-:W-:-:S04]  /*0a30*/  IMAD.MOV.U32 R7, RZ, RZ, R8 ;  /* 0x000000ffff077224 */ /* 0x004fc800078e0008 */
[----:B------:R-:W2:Y:S01]  /*0a40*/  LDC R24, c[0x0][0x610] ;  /* 0x00018400ff187b82 */ /* 0x000ea20000000800 */
[----:B---3--:R-:W-:Y:S05]  /*0a50*/  @!P0 BRA `(.L_x_6) ;  /* 0x0000000000288947 */ /* 0x008fea0003800000 */
[----:B------:R-:W3:Y:S02]  /*0a60*/  LDC R13, c[0x0][0x64c] ;  /* 0x00019300ff0d7b82 */ /* 0x000ee40000000800 */
[----:B---3--:R-:W-:-:S05]  /*0a70*/  IADD3 R13, P0, R18, R13, RZ ;  /* 0x0000000d120d7210 */ /* 0x008fca0007f1e0ff */
        /* <DEDUP_REMOVED lines=8> */
.L_x_6:
[----:B----4-:R-:W-:Y:S01]  /*0b00*/  SHF.R.U64 R6, R6, R20, R7 ;  /* 0x0000001406067219 */ /* 0x010fe20000001207 */
[----:B-1----:R-:W-:Y:S01]  /*0b10*/  VIADD R7, R21, 0xffffffff ;  /* 0xffffffff15077836 */ /* 0x002fe20000000000 */
[----:B------:R-:W-:Y:S01]  /*0b20*/  LOP3.LUT R14, R27, R14, RZ, 0xc0, !PT ;  /* 0x0000000e1b0e7212 */ /* 0x000fe200078ec0ff */
[----:B------:R-:W-:Y:S02]  /*0b30*/  IMAD.MOV R15, RZ, RZ, -R15 ;  /* 0x000000ffff0f7224 */ /* 0x000fe400078e0a0f */
[----:B------:R-:W-:Y:S01]  /*0b40*/  IMAD.MOV R8, RZ, RZ, -R6 ;  /* 0x000000ffff087224 */ /* 0x000fe200078e0a06 */
[----:B------:R-:W-:Y:S01]  /*0b50*/  LOP3.LUT R7, R16, R7, RZ, 0xc0, !PT ;  /* 0x0000000710077212 */ /* 0x000fe200078ec0ff */
[----:B------:R-:W-:Y:S02]  /*0b60*/  IMAD R14, R11, R6, R14 ;  /* 0x000000060b0e7224 */ /* 0x000fe400078e020e */
[----:B------:R-:W-:Y:S02]  /*0b70*/  @P2 IMAD R5, R17, R15, R10 ;  /* 0x0000000f11052224 */ /* 0x000fe400078e020a */
[----:B0-----:R-:W-:-:S02]  /*0b80*/  IMAD R6, R8, R25, R18 ;  /* 0x0000001908067224 */ /* 0x001fc400078e0212 */
[----:B--2---:R-:W-:Y:S02]  /*0b90*/  IMAD R5, R14, R24, R5 ;  /* 0x000000180e057224 */ /* 0x004fe400078e0205 */
[----:B------:R-:W-:Y:S02]  /*0ba0*/  IMAD R6, R6, R21, R7 ;  /* 0x0000001506067224 */ /* 0x000fe400078e0207 */
[----:B------:R-:W-:-:S03]  /*0bb0*/  IMAD.MOV.U32 R12, RZ, RZ, 0x1 ;  /* 0x00000001ff0c7424 */ /* 0x000fc600078e00ff */
[----:B------:R-:W-:Y:S02]  /*0bc0*/  SEL R7, R6, R5, !P2 ;  /* 0x0000000506077207 */ /* 0x000fe40005000000 */
[----:B------:R-:W-:Y:S01]  /*0bd0*/  SEL R6, R5, R6, !P2 ;  /* 0x0000000605067207 */ /* 0x000fe20005000000 */
[----:B------:R-:W-:-:S07]  /*0be0*/  IMAD.MOV.U32 R5, RZ, RZ, R26 ;  /* 0x000000ffff057224 */ /* 0x000fce00078e001a */
.L_x_4:
[----:B------:R-:W-:-:S08]  /*0bf0*/  NOP ;  /* 0x0000000000007918 */ /* 0x000fd00000000000 */
[----:B------:R-:W0:Y:S02]  /*0c00*/  USETMAXREG.TRY_ALLOC.CTAPOOL UP0, 0xe8 ;  /* 0x000000e8000079c8 */ /* 0x000e240008000600 */
[----:B0-----:R-:W-:-:S13]  /*0c10*/  PLOP3.LUT P0, PT, PT, PT, UP0, 0x80, 0x0 ;  /* 0x000000000000781c */ /* 0x001fda0003f0f008 */
[----:B------:R-:W-:Y:S05]  /*0c20*/  @!P0 BRA `(.L_x_4) ;  /* 0xfffffffc00f08947 */ /* 0x000fea000383ffff */
[----:B------:R-:W-:Y:S01]  /*0c30*/  ULDC.64 UR4, c[0x0][0x598] ;  /* 0x0001660000047ab9 */ /* 0x000fe20000000a00 */
[----:B------:R-:W-:Y:S01]  /*0c40*/  ULDC.64 UR18, c[0x0][0x208] ;  /* 0x0000820000127ab9 */ /* 0x000fe20000000a00 */
[----:B------:R-:W-:-:S04]  /*0c50*/  ISETP.NE.U32.AND P0, PT, RZ, UR4, PT ;  /* 0x00000004ff007c0c */ /* 0x000fc8000bf05070 */
[----:B------:R-:W-:-:S13]  /*0c60*/  ISETP.NE.AND.EX P0, PT, RZ, UR5, PT, P0 ;  /* 0x00000005ff007c0c */ /* 0x000fda000bf05300 */
[----:B------:R-:W-:Y:S05]  /*0c70*/  @!P0 BRA `(.L_x_7) ;  /* 0x00000000001c8947 */ /* 0x000fea0003800000 */
[----:B------:R-:W0:Y:S02]  /*0c80*/  LDC.64 R8, c[0x0][0x598] ;  /* 0x00016600ff087b82 */ /* 0x000e240000000a00 */
[----:B0-----:R-:W2:Y:S02]  /*0c90*/  LDG.E.64 R8, desc[UR18][R8.64] ;  /* 0x0000001208087981 */ /* 0x001ea4000c1e1b00 */
[----:B--2---:R-:W-:-:S04]  /*0ca0*/  ISETP.NE.U32.AND P0, PT, R8, RZ, PT ;  /* 0x000000ff0800720c */ /* 0x004fc80003f05070 */
[----:B------:R-:W-:-:S13]  /*0cb0*/  ISETP.NE.AND.EX P0, PT, R9, RZ, PT, P0 ;  /* 0x000000ff0900720c */ /* 0x000fda0003f05300 */
[----:B------:R-:W-:Y:S05]  /*0cc0*/  @!P0 BRA `(.L_x_7) ;  /* 0x0000000000088947 */ /* 0x000fea0003800000 */
[----:B------:R0:W5:Y:S01]  /*0cd0*/  LD.E R8, desc[UR18][R8.64] ;  /* 0x0000001208087980 */ /* 0x000162000c101900 */
[----:B------:R-:W-:Y:S05]  /*0ce0*/  BRA `(.L_x_8) ;  /* 0x0000000000207947 */ /* 0x000fea0003800000 */
.L_x_7:
[----:B------:R-:W-:Y:S02]  /*0cf0*/  ULDC.64 UR4, c[0x0][0x588] ;  /* 0x0001620000047ab9 */ /* 0x000fe40000000a00 */
[----:B------:R-:W-:-:S04]  /*0d00*/  ISETP.NE.U32.AND P0, PT, RZ, UR4, PT ;  /* 0x00000004ff007c0c */ /* 0x000fc8000bf05070 */
[----:B------:R-:W-:-:S13]  /*0d10*/  ISETP.NE.AND.EX P0, PT, RZ, UR5, PT, P0 ;  /* 0x00000005ff007c0c */ /* 0x000fda000bf05300 */
[----:B------:R-:W-:Y:S05]  /*0d20*/  @!P0 BRA `(.L_x_9) ;  /* 0x00000000000c8947 */ /* 0x000fea0003800000 */
[----:B------:R-:W0:Y:S02]  /*0d30*/  LDC.64 R8, c[0x0][0x588] ;  /* 0x00016200ff087b82 */ /* 0x000e240000000a00 */
[----:B0-----:R1:W5:Y:S01]  /*0d40*/  LDG.E R8, desc[UR18][R8.64] ;  /* 0x0000001208087981 */ /* 0x001362000c1e1900 */
[----:B------:R-:W-:Y:S05]  /*0d50*/  BRA `(.L_x_8) ;  /* 0x0000000000047947 */ /* 0x000fea0003800000 */
.L_x_9:
[----:B------:R-:W2:Y:S02]  /*0d60*/  LDC R8, c[0x0][0x580] ;  /* 0x00016000ff087b82 */ /* 0x000ea40000000800 */
.L_x_8:
[----:B------:R-:W-:Y:S02]  /*0d70*/  ULDC.64 UR4, c[0x0][0x5a0] ;  /* 0x0001680000047ab9 */ /* 0x000fe40000000a00 */
[----:B------:R-:W-:-:S04]  /*0d80*/  ISETP.NE.U32.AND P0, PT, RZ, UR4, PT ;  /* 0x00000004ff007c0c */ /* 0x000fc8000bf05070 */
[----:B------:R-:W-:-:S13]  /*0d90*/  ISETP.NE.AND.EX P0, PT, RZ, UR5, PT, P0 ;  /* 0x00000005ff007c0c */ /* 0x000fda000bf05300 */
[----:B------:R-:W-:Y:S05]  /*0da0*/  @!P0 BRA `(.L_x_10) ;  /* 0x00000000001c8947 */ /* 0x000fea0003800000 */
[----:B------:R-:W3:Y:S02]  /*0db0*/  LDC.64 R10, c[0x0][0x5a0] ;  /* 0x00016800ff0a7b82 */ /* 0x000ee40000000a00 */
[----:B---3--:R-:W3:Y:S02]  /*0dc0*/  LDG.E.64 R10, desc[UR18][R10.64] ;  /* 0x000000120a0a7981 */ /* 0x008ee4000c1e1b00 */
[----:B---3--:R-:W-:-:S04]  /*0dd0*/  ISETP.NE.U32.AND P0, PT, R10, RZ, PT ;  /* 0x000000ff0a00720c */ /* 0x008fc80003f05070 */
[----:B------:R-:W-:-:S13]  /*0de0*/  ISETP.NE.AND.EX P0, PT, R11, RZ, PT, P0 ;  /* 0x000000ff0b00720c */ /* 0x000fda0003f05300 */
[----:B------:R-:W-:Y:S05]  /*0df0*/  @!P0 BRA `(.L_x_10) ;  /* 0x0000000000088947 */ /* 0x000fea0003800000 */
[----:B01----:R0:W5:Y:S01]  /*0e00*/  LD.E R9, desc[UR18][R10.64] ;  /* 0x000000120a097980 */ /* 0x003162000c101900 */
[----:B------:R-:W-:Y:S05]  /*0e10*/  BRA `(.L_x_11) ;  /* 0x0000000000207947 */ /* 0x000fea0003800000 */
.L_x_10:
[----:B------:R-:W-:Y:S02]  /*0e20*/  ULDC.64 UR4, c[0x0][0x590] ;  /* 0x0001640000047ab9 */ /* 0x000fe40000000a00 */
[----:B------:R-:W-:-:S04]  /*0e30*/  ISETP.NE.U32.AND P0, PT, RZ, UR4, PT ;  /* 0x00000004ff007c0c */ /* 0x000fc8000bf05070 */
[----:B------:R-:W-:-:S13]  /*0e40*/  ISETP.NE.AND.EX P0, PT, RZ, UR5, PT, P0 ;  /* 0x00000005ff007c0c */ /* 0x000fda000bf05300 */
[----:B------:R-:W-:Y:S05]  /*0e50*/  @!P0 BRA `(.L_x_12) ;  /* 0x00000000000c8947 */ /* 0x000fea0003800000 */
[----:B------:R-:W0:Y:S02]  /*0e60*/  LDC.64 R10, c[0x0][0x590] ;  /* 0x00016400ff0a7b82 */ /* 0x000e240000000a00 */
[----:B01----:R1:W5:Y:S01]  /*0e70*/  LDG.E R9, desc[UR18][R10.64] ;  /* 0x000000120a097981 */ /* 0x003362000c1e1900 */
[----:B------:R-:W-:Y:S05]  /*0e80*/  BRA `(.L_x_11) ;  /* 0x0000000000047947 */ /* 0x000fea0003800000 */
.L_x_12:
[----:B01----:R-:W3:Y:S02]  /*0e90*/  LDC R9, c[0x0][0x584] ;  /* 0x00016100ff097b82 */ /* 0x003ee40000000800 */
.L_x_11:
[----:B------:R-:W-:-:S13]  /*0ea0*/  LOP3.LUT P0, RZ, R12, 0xff, RZ, 0xc0, !PT ;  /* 0x000000ff0cff7812 */ /* 0x000fda000780c0ff */
[----:B------:R-:W-:Y:S05]  /*0eb0*/  @!P0 EXIT ;  /* 0x000000000000894d */ /* 0x000fea0003800000 */
[----:B------:R-:W-:Y:S01]  /*0ec0*/  ULDC UR4, c[0x0][0x28c] ;  /* 0x0000a30000047ab9 */ /* 0x000fe20000000800 */
[----:B------:R-:W-:Y:S01]  /*0ed0*/  LOP3.LUT R138, R4, 0x1, RZ, 0xfc, !PT ;  /* 0x00000001048a7812 */ /* 0x000fe200078efcff */
[----:B------:R-:W-:-:S04]  /*0ee0*/  UIADD3 UR4, UR4, 0x1f, URZ ;  /* 0x0000001f04047890 */ /* 0x000fc8000fffe03f */
[----:B------:R-:W-:-:S04]  /*0ef0*/  USHF.R.S32.HI UR5, URZ, 0x1f, UR4 ;  /* 0x0000001f3f057899 */ /* 0x000fc80008011404 */
[----:B------:R-:W-:-:S03]  /*0f00*/  ULEA.HI UR5, UR5, UR4, URZ, 0x5 ;  /* 0x0000000405057291 */ /* 0x000fc6000f8f283f */
[----:B------:R-:W-:Y:S01]  /*0f10*/  UMOV UR4, URZ ;  /* 0x0000003f00047c82 */ /* 0x000fe20008000000 */
[----:B------:R-:W-:-:S03]  /*0f20*/  USHF.R.S32.HI UR9, URZ, 0x5, UR5 ;  /* 0x000000053f097899 */ /* 0x000fc60008011405 */
[----:B------:R-:W-:-:S09]  /*0f30*/  UMOV UR5, URZ ;  /* 0x0000003f00057c82 */ /* 0x000fd20008000000 */
.L_x_165:
[----:B01----:R-:W-:Y:S01]  /*0f40*/  LOP3.LUT R10, R0, 0x80, RZ, 0xc0, !PT ;  /* 0x00000080000a7812 */ /* 0x003fe200078ec0ff */
[----:B------:R-:W0:Y:S01]  /*0f50*/  S2UR UR13, SR_CgaCtaId ;  /* 0x00000000000d79c3 */ /* 0x000e220000008800 */
[----:B------:R-:W-:Y:S01]  /*0f60*/  UMOV UR12, 0x400 ;  /* 0x00000400000c7882 */ /* 0x000fe20000000000 */
[----:B------:R-:W-:Y:S01]  /*0f70*/  UMOV UR6, URZ ;  /* 0x0000003f00067c82 */ /* 0x000fe20008000000 */
[----:B------:R-:W-:Y:S01]  /*0f80*/  SHF.R.U32.HI R10, RZ, 0x7, R10 ;  /* 0x00000007ff0a7819 */ /* 0x000fe2000001160a */
[----:B------:R-:W-:Y:S01]  /*0f90*/  UMOV UR7, URZ ;  /* 0x0000003f00077c82 */ /* 0x000fe20008000000 */
[----:B------:R-:W-:Y:S01]  /*0fa0*/  UMOV UR16, UR5 ;  /* 0x0000000500107c82 */ /* 0x000fe20008000000 */
[----:B------:R-:W-:Y:S02]  /*0fb0*/  CS2R R14, SRZ ;  /* 0x00000000000e7805 */ /* 0x000fe4000001ff00 */
[----:B------:R-:W-:Y:S01]  /*0fc0*/  CS2R R12, SRZ ;  /* 0x00000000000c7805 */ /* 0x000fe2000001ff00 */
[----:B------:R-:W1:Y:S01]  /*0fd0*/  LDC R11, c[0x0][0x28c] ;  /* 0x0000a300ff0b7b82 */ /* 0x000e620000000800 */
[----:B------:R-:W4:Y:S01]  /*0fe0*/  SHFL.IDX PT, R10, R10, RZ, 0x1f ;  /* 0x00001fff0a0a7589 */ /* 0x000f2200000e0000 */
[----:B------:R-:W-:-:S02]  /*0ff0*/  CS2R R16, SRZ ;  /* 0x0000000000107805 */ /* 0x000fc4000001ff00 */
[----:B------:R-:W-:Y:S02]  /*1000*/  CS2R R18, SRZ ;  /* 0x0000000000127805 */ /* 0x000fe4000001ff00 */
[----:B------:R-:W-:Y:S02]  /*1010*/  CS2R R20, SRZ ;  /* 0x0000000000147805 */ /* 0x000fe4000001ff00 */
[----:B------:R-:W-:Y:S02]  /*1020*/  CS2R R22, SRZ ;  /* 0x0000000000167805 */ /* 0x000fe4000001ff00 */
[----:B------:R-:W-:Y:S02]  /*1030*/  CS2R R88, SRZ ;  /* 0x0000000000587805 */ /* 0x000fe4000001ff00 */
[----:B------:R-:W-:Y:S02]  /*1040*/  CS2R R90, SRZ ;  /* 0x00000000005a7805 */ /* 0x000fe4000001ff00 */
        /* <DEDUP_REMOVED lines=16> */
[----:B-1----:R-:W-:Y:S02]  /*1150*/  ISETP.GE.AND P0, PT, R11, 0x1, PT ;  /* 0x000000010b00780c */ /* 0x002fe40003f06270 */
[----:B------:R-:W-:Y:S02]  /*1160*/  CS2R R124, SRZ ;  /* 0x00000000007c7805 */ /* 0x000fe4000001ff00 */
[----:B----4-:R-:W-:-:S02]  /*1170*/  R2UR UR8, R10 ;  /* 0x000000000a0872ca */ /* 0x010fc400000e0000 */
[----:B------:R-:W-:Y:S02]  /*1180*/  CS2R R126, SRZ ;  /* 0x00000000007e7805 */ /* 0x000fe4000001ff00 */
[----:B------:R-:W-:Y:S02]  /*1190*/  CS2R R128, SRZ ;  /* 0x0000000000807805 */ /* 0x000fe4000001ff00 */
[----:B------:R-:W-:Y:S02]  /*11a0*/  CS2R R130, SRZ ;  /* 0x0000000000827805 */ /* 0x000fe4000001ff00 */
[----:B------:R-:W-:Y:S02]  /*11b0*/  CS2R R132, SRZ ;  /* 0x0000000000847805 */ /* 0x000fe4000001ff00 */
[----:B------:R-:W-:Y:S02]  /*11c0*/  CS2R R134, SRZ ;  /* 0x0000000000867805 */ /* 0x000fe4000001ff00 */
[----:B------:R-:W-:Y:S01]  /*11d0*/  CS2R R136, SRZ ;  /* 0x0000000000887805 */ /* 0x000fe2000001ff00 */
[----:B------:R-:W-:Y:S01]  /*11e0*/  IMAD.MOV.U32 R139, RZ, RZ, RZ ;  /* 0x000000ffff8b7224 */ /* 0x000fe200078e00ff */
[----:B------:R-:W-:Y:S01]  /*11f0*/  CS2R R24, SRZ ;  /* 0x0000000000187805 */ /* 0x000fe2000001ff00 */
[----:B------:R-:W-:Y:S01]  /*1200*/  IMAD.MOV.U32 R141, RZ, RZ, RZ ;  /* 0x000000ffff8d7224 */ /* 0x000fe200078e00ff */
[----:B---3--:R-:W-:Y:S01]  /*1210*/  CS2R R26, SRZ ;  /* 0x00000000001a7805 */ /* 0x008fe2000001ff00 */
[----:B------:R-:W-:Y:S01]  /*1220*/  IMAD.U32 R142, RZ, RZ, UR4 ;  /* 0x00000004ff8e7e24 */ /* 0x000fe2000f8e00ff */
[----:B------:R-:W-:Y:S01]  /*1230*/  CS2R R28, SRZ ;  /* 0x00000000001c7805 */ /* 0x000fe2000001ff00 */
[----:B------:R-:W-:Y:S01]  /*1240*/  ULEA.HI UR10, UR8, UR8, URZ, 0x1 ;  /* 0x00000008080a7291 */ /* 0x000fe2000f8f083f */
[----:B------:R-:W-:-:S02]  /*1250*/  CS2R R30, SRZ ;  /* 0x00000000001e7805 */ /* 0x000fc4000001ff00 */
[----:B------:R-:W-:Y:S02]  /*1260*/  CS2R R32, SRZ ;  /* 0x0000000000207805 */ /* 0x000fe4000001ff00 */
[----:B------:R-:W-:Y:S01]  /*1270*/  CS2R R34, SRZ ;  /* 0x0000000000227805 */ /* 0x000fe2000001ff00 */
[----:B------:R-:W-:Y:S01]  /*1280*/  ULOP3.LUT UR11, UR10, 0x1ffffe, URZ, 0xc0, !UPT ;  /* 0x001ffffe0a0b7892 */ /* 0x000fe2000f8ec03f */
[----:B------:R-:W-:Y:S01]  /*1290*/  CS2R R36, SRZ ;  /* 0x0000000000247805 */ /* 0x000fe2000001ff00 */
[----:B0-----:R-:W-:Y:S01]  /*12a0*/  ULEA UR10, UR13, UR12, 0x18 ;  /* 0x0000000c0d0a7291 */ /* 0x001fe2000f8ec03f */
[----:B------:R-:W-:Y:S01]  /*12b0*/  CS2R R38, SRZ ;  /* 0x0000000000267805 */ /* 0x000fe2000001ff00 */
[----:B------:R-:W-:Y:S01]  /*12c0*/  UIADD3 UR11, UR8, -UR11, URZ ;  /* 0x8000000b080b7290 */ /* 0x000fe2000fffe03f */
[----:B------:R-:W-:Y:S02]  /*12d0*/  CS2R R40, SRZ ;  /* 0x0000000000287805 */ /* 0x000fe4000001ff00 */
[----:B------:R-:W-:Y:S01]  /*12e0*/  CS2R R42, SRZ ;  /* 0x00000000002a7805 */ /* 0x000fe2000001ff00 */
[----:B------:R-:W-:Y:S01]  /*12f0*/  UMOV UR8, URZ ;  /* 0x0000003f00087c82 */ /* 0x000fe20008000000 */
[----:B------:R-:W-:Y:S01]  /*1300*/  ULEA UR11, UR11, UR10, 0xb ;  /* 0x0000000a0b0b7291 */ /* 0x000fe2000f8e583f */
[----:B------:R-:W-:-:S02]  /*1310*/  CS2R R44, SRZ ;  /* 0x00000000002c7805 */ /* 0x000fc4000001ff00 */
[----:B------:R-:W-:Y:S02]  /*1320*/  CS2R R46, SRZ ;  /* 0x00000000002e7805 */ /* 0x000fe4000001ff00 */
[----:B------:R-:W-:Y:S01]  /*1330*/  CS2R R48, SRZ ;  /* 0x0000000000307805 */ /* 0x000fe2000001ff00 */
[----:B------:R-:W-:Y:S01]  /*1340*/  UIADD3 UR11, UR11, 0x100, URZ ;  /* 0x000001000b0b7890 */ /* 0x000fe2000fffe03f */
[----:B------:R-:W-:Y:S02]  /*1350*/  CS2R R50, SRZ ;  /* 0x0000000000327805 */ /* 0x000fe4000001ff00 */
[----:B------:R-:W-:Y:S02]  /*1360*/  CS2R R52, SRZ ;  /* 0x0000000000347805 */ /* 0x000fe4000001ff00 */
[----:B------:R-:W-:Y:S01]  /*1370*/  CS2R R54, SRZ ;  /* 0x0000000000367805 */ /* 0x000fe2000001ff00 */
[----:B------:R-:W-:Y:S01]  /*1380*/  USHF.R.U32.HI UR11, URZ, 0x4, UR11 ;  /* 0x000000043f0b7899 */ /* 0x000fe2000801160b */
[----:B------:R-:W-:-:S02]  /*1390*/  CS2R R56, SRZ ;  /* 0x0000000000387805 */ /* 0x000fc4000001ff00 */
[----:B------:R-:W-:Y:S02]  /*13a0*/  CS2R R58, SRZ ;  /* 0x00000000003a7805 */ /* 0x000fe4000001ff00 */
[----:B------:R-:W-:Y:S01]  /*13b0*/  CS2R R60, SRZ ;  /* 0x00000000003c7805 */ /* 0x000fe2000001ff00 */
[----:B------:R-:W-:Y:S01]  /*13c0*/  ULOP3.LUT UR11, UR11, 0x3fff, URZ, 0xc0, !UPT ;  /* 0x00003fff0b0b7892 */ /* 0x000fe2000f8ec03f */
        /* <DEDUP_REMOVED lines=12> */
[----:B------:R-:W-:Y:S01]  /*1490*/  CS2R R86, SRZ ;  /* 0x0000000000567805 */ /* 0x000fe2000001ff00 */
[----:B------:R-:W-:Y:S06]  /*14a0*/  @!P0 BRA `(.L_x_13) ;  /* 0x00000008001c8947 */ /* 0x000fec0003800000 */
[----:B------:R-:W-:-:S13]  /*14b0*/  ISETP.NE.AND P1, PT, R138, 0x3, PT ;  /* 0x000000038a00780c */ /* 0x000fda0003f25270 */
[----:B------:R-:W-:Y:S05]  /*14c0*/  @!P1 BRA `(.L_x_14) ;  /* 0x0000000000049947 */ /* 0x000fea0003800000 */
[----:B------:R-:W-:Y:S01]  /*14d0*/  BPT.TRAP 0x1 ;  /* 0x000000040000795c */ /* 0x000fe20000300000 */
.L_x_14:
[----:B------:R-:W-:Y:S01]  /*14e0*/  ULEA UR6, UR5, UR10, 0x3 ;  /* 0x0000000a05067291 */ /* 0x000fe2000f8e183f */
[----:B------:R-:W-:-:S05]  /*14f0*/  IMAD.U32 R10, RZ, RZ, UR4 ;  /* 0x00000004ff0a7e24 */ /* 0x000fca000f8e00ff */
[----:B------:R-:W-:-:S04]  /*1500*/  SHF.L.U32 R10, R10, 0x1f, RZ ;  /* 0x0000001f0a0a7819 */ /* 0x000fc800000006ff */
[----:B------:R0:W1:Y:S01]  /*1510*/  SYNCS.PHASECHK.TRANS64.TRYWAIT P0, [UR6], R10 ;  /* 0x0000000aff0075a7 */ /* 0x0000620008000146 */
[----:B------:R-:W-:Y:S05]  /*1520*/  @!P1 BRA `(.L_x_15) ;  /* 0x0000000000049947 */ /* 0x000fea0003800000 */
[----:B------:R-:W-:Y:S01]  /*1530*/  BPT.TRAP 0x1 ;  /* 0x000000040000795c */ /* 0x000fe20000300000 */
.L_x_15:
[----:B-1----:R-:W-:Y:S05]  /*1540*/  @P0 BRA `(.L_x_16) ;  /* 0x0000000000080947 */ /* 0x002fea0003800000 */
[----:B------:R-:W1:Y:S02]  /*1550*/  SYNCS.PHASECHK.TRANS64.TRYWAIT P0, [UR6], R10 ;  /* 0x0000000aff0075a7 */ /* 0x000e640008000146 */
[----:B-1----:R-:W-:Y:S05]  /*1560*/  @!P0 BRA `(.L_x_17) ;  /* 0x0000007800f88947 */ /* 0x002fea0003800000 */
.L_x_16:
[----:B------:R-:W-:Y:S01]  /*1570*/  UIADD3 UR6, UR10, 0x5100, URZ ;  /* 0x000051000a067890 */ /* 0x000fe2000fffe03f */
[----:B------:R-:W-:Y:S01]  /*1580*/  WARPGROUP.ARRIVE ;  /* 0x00000000000079c5 */ /* 0x000fe20000000000 */
[----:B------:R-:W-:Y:S01]  /*1590*/  ULDC UR7, c[0x0][0x50c] ;  /* 0x0001430000077ab9 */ /* 0x000fe20000000800 */
[----:B------:R-:W-:Y:S01]  /*15a0*/  ULOP3.LUT UR12, UR11, 0x10000, URZ, 0xfc, !UPT ;  /* 0x000100000b0c7892 */ /* 0x000fe2000f8efc3f */
[----:B------:R-:W-:Y:S01]  /*15b0*/  CS2R R14, SRZ ;  /* 0x00000000000e7805 */ /* 0x000fe2000001ff00 */
[----:B------:R-:W-:Y:S01]  /*15c0*/  UISETP.NE.AND UP0, UPT, UR7, 0x1, UPT ;  /* 0x000000010700788c */ /* 0x000fe2000bf05270 */
[----:B------:R-:W-:Y:S01]  /*15d0*/  CS2R R12, SRZ ;  /* 0x00000000000c7805 */ /* 0x000fe2000001ff00 */
[----:B------:R-:W-:Y:S01]  /*15e0*/  USHF.R.U32.HI UR6, URZ, 0x4, UR6 ;  /* 0x000000043f067899 */ /* 0x000fe20008011606 */
[----:B------:R-:W-:Y:S01]  /*15f0*/  CS2R R16, SRZ ;  /* 0x0000000000107805 */ /* 0x000fe2000001ff00 */
[----:B------:R-:W-:Y:S01]  /*1600*/  USEL UR7, URZ, 0x1, UP0 ;  /* 0x000000013f077887 */ /* 0x000fe20008000000 */
[----:B------:R-:W-:Y:S01]  /*1610*/  CS2R R18, SRZ ;  /* 0x0000000000127805 */ /* 0x000fe2000001ff00 */
[----:B------:R-:W-:Y:S01]  /*1620*/  ULOP3.LUT UR6, UR6, 0x3fff, URZ, 0xc0, !UPT ;  /* 0x00003fff06067892 */ /* 0x000fe2000f8ec03f */
[----:B------:R-:W-:Y:S01]  /*1630*/  CS2R R20, SRZ ;  /* 0x0000000000147805 */ /* 0x000fe2000001ff00 */
[----:B------:R-:W-:Y:S01]  /*1640*/  ULEA UR12, UR5, UR12, 0x8 ;  /* 0x0000000c050c7291 */ /* 0x000fe2000f8e403f */
[----:B------:R-:W-:Y:S01]  /*1650*/  CS2R R22, SRZ ;  /* 0x0000000000167805 */ /* 0x000fe2000001ff00 */
[----:B------:R-:W-:Y:S01]  /*1660*/  ULOP3.LUT UR6, UR6, 0x10000, URZ, 0xfc, !UPT ;  /* 0x0001000006067892 */ /* 0x000fe2000f8efc3f */
[----:B------:R-:W-:Y:S01]  /*1670*/  ISETP.NE.AND P0, PT, RZ, UR7, PT ;  /* 0x00000007ff007c0c */ /* 0x000fe2000bf05270 */
[----:B------:R-:W-:Y:S01]  /*1680*/  UMOV UR13, 0xc0000010 ;  /* 0xc0000010000d7882 */ /* 0x000fe20000000000 */
[----:B------:R-:W-:Y:S01]  /*1690*/  UMOV UR15, 0xc0000010 ;  /* 0xc0000010000f7882 */ /* 0x000fe20000000000 */
[----:B------:R-:W-:Y:S01]  /*16a0*/  ULEA UR14, UR5, UR6, 0x8 ;  /* 0x00000006050e7291 */ /* 0x000fe2000f8e403f */
[----:B------:R-:W-:-:S02]  /*16b0*/  CS2R R88, SRZ ;  /* 0x0000000000587805 */ /* 0x000fc4000001ff00 */
[----:B------:R-:W-:Y:S01]  /*16c0*/  CS2R R90, SRZ ;  /* 0x00000000005a7805 */ /* 0x000fe2000001ff00 */
[----:B------:R-:W-:Y:S01]  /*16d0*/  UMOV UR6, 0x1 ;  /* 0x0000000100067882 */ /* 0x000fe20000000000 */
[----:B------:R-:W-:Y:S02]  /*16e0*/  CS2R R92, SRZ ;  /* 0x00000000005c7805 */ /* 0x000fe4000001ff00 */
[----:B------:R-:W-:Y:S02]  /*16f0*/  CS2R R94, SRZ ;  /* 0x00000000005e7805 */ /* 0x000fe4000001ff00 */
[----:B------:R-:W-:Y:S02]  /*1700*/  CS2R R96, SRZ ;  /* 0x0000000000607805 */ /* 0x000fe4000001ff00 */
[----:B------:R-:W-:Y:S02]  /*1710*/  CS2R R98, SRZ ;  /* 0x0000000000627805 */ /* 0x000fe4000001ff00 */
[----:B------:R-:W-:Y:S01]  /*1720*/  CS2R R100, SRZ ;  /* 0x0000000000647805 */ /* 0x000fe2000001ff00 */
[----:B------:R-:W-:Y:S01]  /*1730*/  QGMMA.64x128x32.F32.E5M2.E5M2 R24, gdesc[UR12], RZ, !UPT, gsb0 ;  /* 0x01e000000c1879f3 */ /* 0x000fe2000c0038ff */
        /* <DEDUP_REMOVED lines=17> */
[----:B------:R-:W-:Y:S01]  /*1850*/  CS2R R136, SRZ ;  /* 0x0000000000887805 */ /* 0x000fe2000001ff00 */
[----:B------:R-:W-:Y:S02]  /*1860*/  IMAD.MOV.U32 R139, RZ, RZ, RZ ;  /* 0x000000ffff8b7224 */ /* 0x000fe400078e00ff */
[----:B------:R-:W-:Y:S01]  /*1870*/  IMAD.MOV.U32 R141, RZ, RZ, RZ ;  /* 0x000000ffff8d7224 */ /* 0x000fe200078e00ff */
[----:B------:R-:W-:Y:S06]  /*1880*/  @!P0 BRA `(.L_x_18) ;  /* 0x0000000400088947 */ /* 0x000fec0003800000 */
[----:B------:R-:W-:Y:S02]  /*1890*/  WARPGROUP.DEPBAR.LE gsb0, 0x0 ;  /* 0x00008000000079c5 */ /* 0x000fe40000010000 */
[----:B------:R-:W-:-:S01]  /*18a0*/  FADD R141, RZ, R24 ;  /* 0x00000018ff8d7221 */ /* 0x000fc20000000000 */
[----:B------:R-:W-:Y:S01]  /*18b0*/  FADD R136, RZ, R25 ;  /* 0x00000019ff887221 */ /* 0x000fe20000000000 */
        /* <DEDUP_REMOVED lines=62> */
[----:B------:R-:W-:-:S06]  /*1ca0*/  UMOV UR6, URZ ;  /* 0x0000003f00067c82 */ /* 0x000fcc0008000000 */
.L_x_18:
[----:B------:R-:W-:-:S04]  /*1cb0*/  UIADD3 UR16, UR5, 0x1, URZ ;  /* 0x0000000105107890 */ /* 0x000fc8000fffe03f */
[----:B------:R-:W-:-:S04]  /*1cc0*/  UISETP.NE.AND UP0, UPT, UR16, 0x5, UPT ;  /* 0x000000051000788c */ /* 0x000fc8000bf05270 */
[----:B------:R-:W-:Y:S02]  /*1cd0*/  USEL UR8, URZ, 0x1, UP0 ;  /* 0x000000013f087887 */ /* 0x000fe40008000000 */
[----:B------:R-:W-:Y:S02]  /*1ce0*/  USEL UR16, UR16, URZ, UP0 ;  /* 0x0000003f10107287 */ /* 0x000fe40008000000 */
[----:B------:R-:W-:-:S06]  /*1cf0*/  ULOP3.LUT UR8, UR4, UR8, URZ, 0x3c, !UPT ;  /* 0x0000000804087292 */ /* 0x000fcc000f8e3c3f */
[----:B------:R-:W-:Y:S01]  /*1d00*/  IMAD.U32 R142, RZ, RZ, UR8 ;  /* 0x00000008ff8e7e24 */ /* 0x000fe2000f8e00ff */
[----:B------:R-:W-:-:S06]  /*1d10*/  UMOV UR8, 0x1 ;  /* 0x0000000100087882 */ /* 0x000fcc0000000000 */
.L_x_13:
[----:B------:R-:W-:-:S04]  /*1d20*/  UISETP.LT.AND UP0, UPT, UR9, 0x1, UPT ;  /* 0x000000010900788c */ /* 0x000fc8000bf01270 */
[----:B------:R-:W-:-:S04]  /*1d30*/  USEL UR12, UR9, 0x1, UP0 ;  /* 0x00000001090c7887 */ /* 0x000fc80008000000 */
[----:B------:R-:W-:-:S04]  /*1d40*/  UIADD3 UR12, UR9, -UR12, URZ ;  /* 0x8000000c090c7290 */ /* 0x000fc8000fffe03f */
[----:B------:R-:W-:-:S06]  /*1d50*/  UISETP.GE.AND UP0, UPT, UR12, 0x1, UPT ;  /* 0x000000010c00788c */ /* 0x000fcc000bf06270 */
[----:B------:R-:W-:-:S13]  /*1d60*/  PLOP3.LUT P0, PT, PT, PT, UP0, 0x80, 0x0 ;  /* 0x000000000000781c */ /* 0x000fda0003f0f008 */
[----:B------:R-:W-:Y:S05]  /*1d70*/  @!P0 BRA `(.L_x_19) ;  /* 0x0000000400f08947 */ /* 0x000fea0003800000 */
[----:B01----:R-:W-:Y:S01]  /*1d80*/  IMAD.U32 R10, RZ, RZ, UR12 ;  /* 0x0000000cff0a7e24 */ /* 0x003fe2000f8e00ff */
[----:B------:R-:W-:Y:S01]  /*1d90*/  UMOV UR17, UR5 ;  /* 0x0000000500117c82 */ /* 0x000fe20008000000 */
[----:B------:R-:W-:-:S05]  /*1da0*/  ULDC UR20, c[0x0][0x50c] ;  /* 0x0001430000147ab9 */ /* 0x000fca0000000800 */
.L_x_27:
[----:B------:R-:W-:-:S13]  /*1db0*/  ISETP.NE.AND P1, PT, R138, 0x3, PT ;  /* 0x000000038a00780c */ /* 0x000fda0003f25270 */
[----:B01----:R-:W-:Y:S05]  /*1dc0*/  @!P1 BRA `(.L_x_20) ;  /* 0x0000000000049947 */ /* 0x003fea0003800000 */
[----:B------:R-:W-:Y:S01]  /*1dd0*/  BPT.TRAP 0x1 ;  /* 0x000000040000795c */ /* 0x000fe20000300000 */
.L_x_20:
[----:B------:R-:W0:Y:S01]  /*1de0*/  S2UR UR12, SR_CgaCtaId ;  /* 0x00000000000c79c3 */ /* 0x000e220000008800 */
[----:B------:R-:W-:Y:S01]  /*1df0*/  UMOV UR10, 0x400 ;  /* 0x00000400000a7882 */ /* 0x000fe20000000000 */
[----:B------:R-:W-:Y:S01]  /*1e00*/  SHF.L.U32 R11, R142, 0x1f, RZ ;  /* 0x0000001f8e0b7819 */ /* 0x000fe200000006ff */
[----:B0-----:R-:W-:-:S04]  /*1e10*/  ULEA UR10, UR12, UR10, 0x18 ;  /* 0x0000000a0c0a7291 */ /* 0x001fc8000f8ec03f */
[----:B------:R-:W-:-:S09]  /*1e20*/  ULEA UR12, UR16, UR10, 0x3 ;  /* 0x0000000a100c7291 */ /* 0x000fd2000f8e183f */
[----:B------:R0:W1:Y:S01]  /*1e30*/  SYNCS.PHASECHK.TRANS64.TRYWAIT P0, [UR12], R11 ;  /* 0x0000000bff0075a7 */ /* 0x000062000800014c */
[----:B------:R-:W-:Y:S05]  /*1e40*/  @!P1 BRA `(.L_x_21) ;  /* 0x0000000000049947 */ /* 0x000fea0003800000 */
[----:B------:R-:W-:Y:S01]  /*1e50*/  BPT.TRAP 0x1 ;  /* 0x000000040000795c */ /* 0x000fe20000300000 */
.L_x_21:
[----:B-1----:R-:W-:Y:S05]  /*1e60*/  @P0 BRA `(.L_x_22) ;  /* 0x0000000000080947 */ /* 0x002fea0003800000 */
[----:B------:R-:W1:Y:S02]  /*1e70*/  SYNCS.PHASECHK.TRANS64.TRYWAIT P0, [UR12], R11 ;  /* 0x0000000bff0075a7 */ /* 0x000e64000800014c */
[----:B-1----:R-:W-:Y:S05]  /*1e80*/  @!P0 BRA `(.L_x_23) ;  /* 0x0000007000c88947 */ /* 0x002fea0003800000 */
.L_x_22:
[----:B------:R-:W-:Y:S01]  /*1e90*/  UIADD3 UR12, UR10, 0x5100, URZ ;  /* 0x000051000a0c7890 */ /* 0x000fe2000fffe03f */
[----:B------:R-:W-:Y:S01]  /*1ea0*/  WARPGROUP.ARRIVE ;  /* 0x00000000000079c5 */ /* 0x000fe20000000000 */
[----:B------:R-:W-:Y:S02]  /*1eb0*/  UISETP.NE.AND UP0, UPT, UR7, URZ, UPT ;  /* 0x0000003f0700728c */ /* 0x000fe4000bf05270 */
[----:B------:R-:W-:Y:S02]  /*1ec0*/  USHF.R.U32.HI UR12, URZ, 0x4, UR12 ;  /* 0x000000043f0c7899 */ /* 0x000fe4000801160c */
[----:B------:R-:W-:Y:S02]  /*1ed0*/  USEL UR8, UR8, URZ, !UP0 ;  /* 0x0000003f08087287 */ /* 0x000fe4000c000000 */
[----:B------:R-:W-:Y:S02]  /*1ee0*/  ULOP3.LUT UR7, UR12, 0x3fff, URZ, 0xc0, !UPT ;  /* 0x00003fff0c077892 */ /* 0x000fe4000f8ec03f */
[----:B------:R-:W-:-:S02]  /*1ef0*/  ULOP3.LUT UR12, UR11, 0x10000, URZ, 0xfc, !UPT ;  /* 0x000100000b0c7892 */ /* 0x000fc4000f8efc3f */
[----:B------:R-:W-:Y:S02]  /*1f00*/  ULOP3.LUT UR7, UR7, 0x10000, URZ, 0xfc, !UPT ;  /* 0x0001000007077892 */ /* 0x000fe4000f8efc3f */
[----:B------:R-:W-:Y:S02]  /*1f10*/  UISETP.NE.U32.AND UP0, UPT, UR8, URZ, UPT ;  /* 0x0000003f0800728c */ /* 0x000fe4000bf05070 */
[----:B------:R-:W-:Y:S02]  /*1f20*/  ULEA UR12, UR16, UR12, 0x8 ;  /* 0x0000000c100c7291 */ /* 0x000fe4000f8e403f */
[----:B------:R-:W-:Y:S01]  /*1f30*/  ULEA UR14, UR16, UR7, 0x8 ;  /* 0x00000007100e7291 */ /* 0x000fe2000f8e403f */
[----:B------:R-:W-:Y:S01]  /*1f40*/  UMOV UR13, 0xc0000010 ;  /* 0xc0000010000d7882 */ /* 0x000fe20000000000 */
[----:B------:R-:W-:Y:S01]  /*1f50*/  UMOV UR15, 0xc0000010 ;  /* 0xc0000010000f7882 */ /* 0x000fe20000000000 */
[----:B------:R-:W-:-:S06]  /*1f60*/  UIADD3 UR6, UR6, 0x1, URZ ;  /* 0x0000000106067890 */ /* 0x000fcc000fffe03f */
[----:B------:R-:W-:Y:S01]  /*1f70*/  QGMMA.64x128x32.F32.E5M2.E5M2 R24, gdesc[UR12], R24, UP0, gsb0 ;  /* 0x01e000000c1879f3 */ /* 0x000fe2000b803818 */
[----:B------:R-:W-:-:S04]  /*1f80*/  UISETP.NE.AND UP0, UPT, UR6, UR20, UPT ;  /* 0x000000140600728c */ /* 0x000fc8000bf05270 */
[----:B------:R-:W-:-:S06]  /*1f90*/  USEL UR7, URZ, 0x1, UP0 ;  /* 0x000000013f077887 */ /* 0x000fcc0008000000 */
[----:B------:R-:W-:Y:S01]  /*1fa0*/  ISETP.NE.AND P0, PT, RZ, UR7, PT ;  /* 0x00000007ff007c0c */ /* 0x000fe2000bf05270 */
[----:B------:R-:W-:-:S12]  /*1fb0*/  WARPGROUP.DEPBAR.LE gsb0, 0x1 ;  /* 0x00008000000079c5 */ /* 0x000fd80000010100 */
[----:B------:R-:W-:Y:S05]  /*1fc0*/  @!P0 BRA `(.L_x_24) ;  /* 0x0000000400088947 */ /* 0x000fea0003800000 */
[----:B------:R-:W-:Y:S02]  /*1fd0*/  WARPGROUP.DEPBAR.LE gsb0, 0x0 ;  /* 0x00008000000079c5 */ /* 0x000fe40000010000 */
[----:B------:R-:W-:-:S01]  /*1fe0*/  FADD R141, R24, R141 ;  /* 0x0000008d188d7221 */ /* 0x000fc20000000000 */
[----:B------:R-:W-:Y:S01]  /*1ff0*/  FADD R136, R25, R136 ;  /* 0x0000008819887221 */ /* 0x000fe20000000000 */
        /* <DEDUP_REMOVED lines=62> */
[----:B------:R-:W-:-:S06]  /*23e0*/  UMOV UR6, URZ ;  /* 0x0000003f00067c82 */ /* 0x000fcc0008000000 */
.L_x_24:
[----:B------:R-:W-:Y:S05]  /*23f0*/  @!P1 BRA `(.L_x_25) ;  /* 0x0000000000049947 */ /* 0x000fea0003800000 */
[----:B------:R-:W-:Y:S01]  /*2400*/  BPT.TRAP 0x1 ;  /* 0x000000040000795c */ /* 0x000fe20000300000 */
.L_x_25:
[----:B------:R-:W-:Y:S01]  /*2410*/  ULEA UR8, UR17, UR10, 0x3 ;  /* 0x0000000a11087291 */ /* 0x000fe2000f8e183f */
[----:B------:R-:W-:-:S03]  /*2420*/  ISETP.GT.U32.AND P0, PT, R4, 0x1, PT ;  /* 0x000000010400780c */ /* 0x000fc60003f04070 */
[----:B------:R-:W-:-:S04]  /*2430*/  UIADD3 UR8, UR8, 0x28, URZ ;  /* 0x0000002808087890 */ /* 0x000fc8000fffe03f */
[----:B------:R-:W-:-:S09]  /*2440*/  UPRMT UR8, URZ, 0x654, UR8 ;  /* 0x000006543f087896 */ /* 0x000fd20008000008 */
[----:B------:R-:W-:Y:S01]  /*2450*/  SYNCS.ARRIVE.TRANS64.RED.A1T0 RZ, [UR8], RZ ;  /* 0x000000ffffff79a7 */ /* 0x000fe20008100408 */
[----:B------:R-:W-:Y:S05]  /*2460*/  @P0 BRA `(.L_x_26) ;  /* 0x0000000000040947 */ /* 0x000fea0003800000 */
[----:B------:R-:W-:Y:S01]  /*2470*/  BPT.TRAP 0x1 ;  /* 0x000000040000795c */ /* 0x000fe20000300000 */
.L_x_26:
[----:B------:R-:W-:Y:S01]  /*2480*/  UIADD3 UR16, UR16, 0x1, URZ ;  /* 0x0000000110107890 */ /* 0x000fe2000fffe03f */
[C---:B------:R-:W-:Y:S01]  /*2490*/  ISETP.GT.AND P0, PT, R10.reuse, 0x1, PT ;  /* 0x000000010a00780c */ /* 0x040fe20003f04270 */
[----:B------:R-:W-:Y:S01]  /*24a0*/  UIADD3 UR17, UR17, 0x1, URZ ;  /* 0x0000000111117890 */ /* 0x000fe2000fffe03f */
[----:B------:R-:W-:Y:S01]  /*24b0*/  VIADD R10, R10, 0xffffffff ;  /* 0xffffffff0a0a7836 */ /* 0x000fe20000000000 */
[----:B------:R-:W-:Y:S02]  /*24c0*/  UISETP.NE.AND UP0, UPT, UR16, 0x5, UPT ;  /* 0x000000051000788c */ /* 0x000fe4000bf05270 */
[----:B------:R-:W-:Y:S02]  /*24d0*/  UISETP.NE.AND UP1, UPT, UR17, 0x5, UPT ;  /* 0x000000051100788c */ /* 0x000fe4000bf25270 */
[----:B------:R-:W-:Y:S02]  /*24e0*/  USEL UR8, URZ, 0x1, UP0 ;  /* 0x000000013f087887 */ /* 0x000fe40008000000 */
[----:B------:R-:W-:-:S02]  /*24f0*/  USEL UR16, UR16, URZ, UP0 ;  /* 0x0000003f10107287 */ /* 0x000fc40008000000 */
[----:B------:R-:W-:Y:S02]  /*2500*/  USEL UR17, UR17, URZ, UP1 ;  /* 0x0000003f11117287 */ /* 0x000fe40008800000 */
[----:B------:R-:W-:Y:S01]  /*2510*/  LOP3.LUT R142, R142, UR8, RZ, 0x3c, !PT ;  /* 0x000000088e8e7c12 */ /* 0x000fe2000f8e3cff */
[----:B------:R-:W-:Y:S01]  /*2520*/  UMOV UR8, 0x1 ;  /* 0x0000000100087882 */ /* 0x000fe20000000000 */
[----:B------:R-:W-:Y:S08]  /*2530*/  @P0 BRA `(.L_x_27) ;  /* 0xfffffff8001c0947 */ /* 0x000ff0000383ffff */
.L_x_19:
[----:B------:R-:W-:Y:S01]  /*2540*/  UISETP.NE.AND UP0, UPT, UR6, URZ, UPT ;  /* 0x0000003f0600728c */ /* 0x000fe2000bf05270 */
[----:B01----:R-:W0:Y:S03]  /*2550*/  LDC R10, c[0x0][0x28c] ;  /* 0x0000a300ff0a7b82 */ /* 0x003e260000000800 */
[----:B------:R-:W-:-:S06]  /*2560*/  USEL UR6, URZ, 0x1, !UP0 ;  /* 0x000000013f067887 */ /* 0x000fcc000c000000 */
[----:B------:R-:W-:Y:S02]  /*2570*/  ISETP.NE.AND P0, PT, RZ, UR6, PT ;  /* 0x00000006ff007c0c */ /* 0x000fe4000bf05270 */
[----:B0-----:R-:W-:-:S11]  /*2580*/  ISETP.GE.AND P1, PT, R10, 0x1, PT ;  /* 0x000000010a00780c */ /* 0x001fd60003f26270 */
[----:B------:R-:W-:Y:S05]  /*2590*/  @!P0 BRA `(.L_x_28) ;  /* 0x0000000400048947 */ /* 0x000fea0003800000 */
[----:B------:R-:W-:Y:S02]  /*25a0*/  WARPGROUP.DEPBAR.LE gsb0, 0x0 ;  /* 0x00008000000079c5 */ /* 0x000fe40000010000 */
[----:B------:R-:W-:Y:S01]  /*25b0*/  FADD R141, R24, R141 ;  /* 0x0000008d188d7221 */ /* 0x000fe20000000000 */
        /* <DEDUP_REMOVED lines=62> */
[----:B------:R-:W-:-:S07]  /*29a0*/  FADD R14, R14, R87 ;  /* 0x000000570e0e7221 */ /* 0x000fce0000000000 */
.L_x_28:
[----:B------:R-:W-:Y:S02]  /*29b0*/  WARPGROUP.DEPBAR.LE gsb0, 0x0 ;  /* 0x00008000000079c5 */ /* 0x000fe40000010000 */
[----:B------:R-:W-:Y:S05]  /*29c0*/  @!P1 BRA `(.L_x_29) ;  /* 0x0000000000409947 */ /* 0x000fea0003800000 */
[----:B------:R-:W-:-:S13]  /*29d0*/  ISETP.NE.AND P0, PT, R138, 0x3, PT ;  /* 0x000000038a00780c */ /* 0x000fda0003f05270 */
[----:B------:R-:W-:Y:S05]  /*29e0*/  @!P0 BRA `(.L_x_30) ;  /* 0x0000000000048947 */ /* 0x000fea0003800000 */
[----:B------:R-:W-:Y:S01]  /*29f0*/  BPT.TRAP 0x1 ;  /* 0x000000040000795c */ /* 0x000fe20000300000 */
.L_x_30:
[----:B------:R-:W-:Y:S01]  /*2a00*/  UISETP.LT.AND UP0, UPT, UR9, 0x1, UPT ;  /* 0x000000010900788c */ /* 0x000fe2000bf01270 */
[----:B------:R-:W-:-:S03]  /*2a10*/  ISETP.GT.U32.AND P0, PT, R4, 0x1, PT ;  /* 0x000000010400780c */ /* 0x000fc60003f04070 */
[----:B------:R-:W-:-:S04]  /*2a20*/  USEL UR8, UR9, 0x1, UP0 ;  /* 0x0000000109087887 */ /* 0x000fc80008000000 */
[----:B------:R-:W-:-:S04]  /*2a30*/  UIADD3 UR8, UR5, UR9, -UR8 ;  /* 0x0000000905087290 */ /* 0x000fc8000fffe808 */
[----:B------:R-:W-:-:S04]  /*2a40*/  UIMAD.WIDE.U32 UR6, UR8, -0x33333333, URZ ;  /* 0xcccccccd080678a5 */ /* 0x000fc8000f8e003f */
[----:B------:R-:W-:-:S04]  /*2a50*/  USHF.R.U32.HI UR6, URZ, 0x2, UR7 ;  /* 0x000000023f067899 */ /* 0x000fc80008011607 */
[----:B------:R-:W-:-:S04]  /*2a60*/  UIMAD UR8, UR6, -0x5, UR8 ;  /* 0xfffffffb060878a4 */ /* 0x000fc8000f8e0208 */
[----:B------:R-:W-:-:S04]  /*2a70*/  ULEA UR8, UR8, UR10, 0x3 ;  /* 0x0000000a08087291 */ /* 0x000fc8000f8e183f */
[----:B------:R-:W-:-:S04]  /*2a80*/  UIADD3 UR8, UR8, 0x28, URZ ;  /* 0x0000002808087890 */ /* 0x000fc8000fffe03f */
[----:B------:R-:W-:-:S09]  /*2a90*/  UPRMT UR8, URZ, 0x654, UR8 ;  /* 0x000006543f087896 */ /* 0x000fd20008000008 */
[----:B------:R-:W-:Y:S01]  /*2aa0*/  SYNCS.ARRIVE.TRANS64.RED.A1T0 RZ, [UR8], RZ ;  /* 0x000000ffffff79a7 */ /* 0x000fe20008100408 */
[----:B------:R-:W-:Y:S05]  /*2ab0*/  @P0 BRA `(.L_x_29) ;  /* 0x0000000000040947 */ /* 0x000fea0003800000 */
[----:B------:R-:W-:Y:S01]  /*2ac0*/  BPT.TRAP 0x1 ;  /* 0x000000040000795c */ /* 0x000fe20000300000 */
.L_x_29:
[----:B------:R-:W0:Y:S01]  /*2ad0*/  LDC R26, c[0x0][0x288] ;  /* 0x0000a200ff1a7b82 */ /* 0x000e220000000800 */
[--C-:B------:R-:W-:Y:S01]  /*2ae0*/  SHF.R.U32.HI R10, RZ, 0x2, R0.reuse ;  /* 0x00000002ff0a7819 */ /* 0x100fe20000011600 */
[----:B------:R-:W-:Y:S01]  /*2af0*/  IMAD.SHL.U32 R29, R7, 0x80, RZ ;  /* 0x00000080071d7824 */ /* 0x000fe200078e00ff */
[----:B------:R-:W-:Y:S01]  /*2b00*/  SHF.R.U32.HI R25, RZ, 0x7, R0 ;  /* 0x00000007ff197819 */ /* 0x000fe20000011600 */
[----:B------:R-:W-:Y:S01]  /*2b10*/  UIADD3 UR5, UR9, UR5, URZ ;  /* 0x0000000509057290 */ /* 0x000fe2000fffe03f */
[----:B------:R-:W-:Y:S01]  /*2b20*/  LOP3.LUT R11, R10, 0x7, RZ, 0xc0, !PT ;  /* 0x000000070a0b7812 */ /* 0x000fe200078ec0ff */
[----:B------:R-:W-:Y:S01]  /*2b30*/  IMAD.SHL.U32 R31, R6, 0x80, RZ ;  /* 0x00000080061f7824 */ /* 0x000fe200078e00ff */
[----:B------:R-:W-:Y:S01]  /*2b40*/  LOP3.LUT R10, R25, 0x1, RZ, 0xc0, !PT ;  /* 0x00000001190a7812 */ /* 0x000fe200078ec0ff */
[----:B------:R-:W-:Y:S01]  /*2b50*/  UISETP.GT.U32.AND UP0, UPT, UR5, 0x4, UPT ;  /* 0x000000040500788c */ /* 0x000fe2000bf04070 */
[----:B------:R-:W-:Y:S01]  /*2b60*/  LOP3.LUT R24, R0, 0x60, RZ, 0xc0, !PT ;  /* 0x0000006000187812 */ /* 0x000fe200078ec0ff */
[----:B------:R-:W-:Y:S01]  /*2b70*/  ULDC UR12, c[0x0][0x284] ;  /* 0x0000a100000c7ab9 */ /* 0x000fe20000000800 */
[----:B------:R-:W-:Y:S01]  /*2b80*/  UISETP.GE.U32.AND UP1, UPT, UR9, 0x5, UPT ;  /* 0x000000050900788c */ /* 0x000fe2000bf26070 */
[----:B------:R-:W-:Y:S01]  /*2b90*/  IMAD.SHL.U32 R30, R10, 0x40, RZ ;  /* 0x000000400a1e7824 */ /* 0x000fe200078e00ff */
[----:B------:R-:W-:Y:S01]  /*2ba0*/  SHF.R.U32.HI R28, RZ, 0x1, R24 ;  /* 0x00000001ff1c7819 */ /* 0x000fe20000011618 */
[----:B------:R-:W-:Y:S01]  /*2bb0*/  UISETP.LT.U32.AND UP0, UPT, UR9, 0x5, UP0 ;  /* 0x000000050900788c */ /* 0x000fe20008701070 */
[----:B------:R-:W-:Y:S01]  /*2bc0*/  LOP3.LUT R24, R0, 0x3, RZ, 0xc0, !PT ;  /* 0x0000000300187812 */ /* 0x000fe200078ec0ff */
[----:B------:R-:W-:Y:S01]  /*2bd0*/  UIMAD.WIDE.U32 UR6, UR5, -0x33333333, URZ ;  /* 0xcccccccd050678a5 */ /* 0x000fe2000f8e003f */
[--C-:B------:R-:W-:Y:S01]  /*2be0*/  IADD3 R25, RZ, -R28, -R11.reuse ;  /* 0x8000001cff197210 */ /* 0x100fe20007ffe80b */
[----:B------:R-:W-:Y:S01]  /*2bf0*/  USEL UR8, URZ, 0x1, !UP0 ;  /* 0x000000013f087887 */ /* 0x000fe2000c000000 */
[----:B------:R-:W-:Y:S01]  /*2c00*/  LOP3.LUT R11, R30, 0x40, R11, 0xe2, !PT ;  /* 0x000000401e0b7812 */ /* 0x000fe200078ee20b */
[----:B------:R-:W-:Y:S01]  /*2c10*/  ULDC.64 UR10, c[0x0][0x5d0] ;  /* 0x00017400000a7ab9 */ /* 0x000fe20000000a00 */
[----:B------:R-:W-:Y:S01]  /*2c20*/  SHF.R.S32.HI R34, RZ, 0x1f, R5 ;  /* 0x0000001fff227819 */ /* 0x000fe20000011405 */
[----:B------:R-:W-:Y:S01]  /*2c30*/  IMAD R10, R10, -0x40, R25 ;  /* 0xffffffc00a0a7824 */ /* 0x000fe200078e0219 */
[----:B------:R-:W-:Y:S01]  /*2c40*/  USHF.R.U32.HI UR6, URZ, 0x2, UR7 ;  /* 0x000000023f067899 */ /* 0x000fe20008011607 */
[----:B0-----:R-:W-:Y:S01]  /*2c50*/  IMAD R30, R24, -0x2, R26 ;  /* 0xfffffffe181e7824 */ /* 0x001fe200078e021a */
[----:B------:R-:W-:Y:S01]  /*2c60*/  ISETP.GE.AND P0, PT, R29, R26, PT ;  /* 0x0000001a1d00720c */ /* 0x000fe20003f06270 */
[----:B------:R-:W-:Y:S01]  /*2c70*/  IMAD.SHL.U32 R24, R0, 0x2, RZ ;  /* 0x0000000200187824 */ /* 0x000fe200078e00ff */
[----:B------:R-:W-:Y:S01]  /*2c80*/  ULOP3.LUT UR4, UR4, UR8, URZ, 0x3c, !UPT ;  /* 0x0000000804047292 */ /* 0x000fe2000f8e3c3f */
[----:B------:R-:W-:Y:S01]  /*2c90*/  IMAD R32, R34, UR10, RZ ;  /* 0x0000000a22207c24 */ /* 0x000fe2000f8e02ff */
[----:B------:R-:W-:Y:S01]  /*2ca0*/  ISETP.GE.OR P0, PT, R31, UR12, P0 ;  /* 0x0000000c1f007c0c */ /* 0x000fe20008706670 */
[----:B------:R-:W-:Y:S01]  /*2cb0*/  IMAD.WIDE R26, R6, 0x80, RZ ;  /* 0x00000080061a7825 */ /* 0x000fe200078e02ff */
[----:B------:R-:W-:Y:S01]  /*2cc0*/  LOP3.LUT R24, R29, 0x6, R24, 0xf8, !PT ;  /* 0x000000061d187812 */ /* 0x000fe200078ef818 */
[----:B------:R-:W-:Y:S01]  /*2cd0*/  UIMAD UR5, UR6, -0x5, UR5 ;  /* 0xfffffffb060578a4 */ /* 0x000fe2000f8e0205 */
[----:B------:R-:W-:Y:S01]  /*2ce0*/  IADD3 R36, -R31, UR12, R10 ;  /* 0x0000000c1f247c10 */ /* 0x000fe2000fffe10a */
[----:B------:R-:W-:Y:S01]  /*2cf0*/  IMAD R33, R5, UR11, R32 ;  /* 0x0000000b05217c24 */ /* 0x000fe2000f8e0220 */
[----:B------:R-:W-:Y:S01]  /*2d00*/  SHF.R.S32.HI R25, RZ, 0x1f, R24 ;  /* 0x0000001fff197819 */ /* 0x000fe20000011418 */
[----:B------:R-:W-:Y:S01]  /*2d10*/  @UP1 ULOP3.LUT UR4, UR4, 0x1, UR6, 0x78, !UPT ;  /* 0x0000000104041892 */ /* 0x000fe2000f8e7806 */
[----:B------:R-:W-:Y:S01]  /*2d20*/  LOP3.LUT R35, R26, R11, R28, 0xfe, !PT ;  /* 0x0000000b1a237212 */ /* 0x000fe200078efe1c */
[----:B------:R-:W-:-:S02]  /*2d30*/  IMAD.IADD R29, R30, 0x1, -R29 ;  /* 0x000000011e1d7824 */ /* 0x000fc400078e0a1d */
[----:B------:R-:W-:-:S04]  /*2d40*/  IMAD.WIDE.U32 R6, R5, UR10, R24 ;  /* 0x0000000a05067c25 */ /* 0x000fc8000f8e0018 */
[----:B------:R-:W-:Y:S02]  /*2d50*/  IMAD.IADD R7, R7, 0x1, R33 ;  /* 0x0000000107077824 */ /* 0x000fe400078e0221 */
[----:B------:R-:W-:Y:S01]  /*2d60*/  IMAD.MOV.U32 R28, RZ, RZ, -0x1 ;  /* 0xffffffffff1c7424 */ /* 0x000fe200078e00ff */
[----:B------:R-:W-:Y:S06]  /*2d70*/  @P0 BRA `(.L_x_31) ;  /* 0x0000004400a40947 */ /* 0x000fec0003800000 */
[----:B------:R-:W0:Y:S01]  /*2d80*/  LDC.64 R32, c[0x0][0x5c8] ;  /* 0x00017200ff207b82 */ /* 0x000e220000000a00 */
[----:B------:R-:W-:Y:S01]  /*2d90*/  ULDC.64 UR6, c[0x0][0x5c0] ;  /* 0x0001700000067ab9 */ /* 0x000fe20000000a00 */
[----:B------:R-:W-:Y:S01]  /*2da0*/  BSSY B0, `(.L_x_31) ;  /* 0x0000466000007945 */ /* 0x000fe20003800000 */
[-C--:B0-----:R-:W-:Y:S02]  /*2db0*/  IMAD R10, R27, R32.reuse, RZ ;  /* 0x000000201b0a7224 */ /* 0x081fe400078e02ff */
[----:B------:R-:W-:-:S04]  /*2dc0*/  IMAD.WIDE.U32 R6, R35, R32, R6 ;  /* 0x0000002023067225 */ /* 0x000fc800078e0006 */
[----:B------:R-:W-:Y:S01]  /*2dd0*/  IMAD R31, R35, R33, R10 ;  /* 0x00000021231f7224 */ /* 0x000fe200078e020a */
[----:B------:R-:W-:Y:S02]  /*2de0*/  LEA R11, P0, R32, R6, 0x3 ;  /* 0x00000006200b7211 */ /* 0x000fe400078018ff */
[----:B------:R-:W-:Y:S01]  /*2df0*/  IADD3 R10, P1, R6, UR6, RZ ;  /* 0x00000006060a7c10 */ /* 0x000fe2000ff3e0ff */
[----:B------:R-:W-:Y:S01]  /*2e00*/  IMAD.IADD R31, R7, 0x1, R31 ;  /* 0x00000001071f7824 */ /* 0x000fe200078e021f */
[----:B------:R-:W-:-:S04]  /*2e10*/  IADD3 R6, P3, R11, UR6, RZ ;  /* 0x000000060b067c10 */ /* 0x000fc8000ff7e0ff */
[----:B------:R-:W-:Y:S02]  /*2e20*/  LEA.HI.X R7, R32, R31, R33, 0x3, P0 ;  /* 0x0000001f20077211 */ /* 0x000fe400000f1c21 */
[----:B---3-5:R-:W-:Y:S02]  /*2e30*/  FSETP.NEU.AND P0, PT, R9, RZ, PT ;  /* 0x000000ff0900720b */ /* 0x028fe40003f0d000 */
[----:B------:R-:W-:Y:S02]  /*2e40*/  IADD3.X R11, R31, UR7, RZ, P1, !PT ;  /* 0x000000071f0b7c10 */ /* 0x000fe40008ffe4ff */
[----:B------:R-:W-:-:S09]  /*2e50*/  IADD3.X R7, R7, UR7, RZ, P3, !PT ;  /* 0x0000000707077c10 */ /* 0x000fd20009ffe4ff */
[----:B------:R-:W-:Y:S05]  /*2e60*/  @!P0 BRA `(.L_x_32) ;  /* 0x00000034005c8947 */ /* 0x000fea0003800000 */
[----:B------:R-:W-:Y:S01]  /*2e70*/  ULDC.64 UR6, c[0x0][0x5b8] ;  /* 0x00016e0000067ab9 */ /* 0x000fe20000000a00 */
[----:B------:R-:W-:Y:S01]  /*2e80*/  ISETP.GE.AND P0, PT, R36, 0x1, PT ;  /* 0x000000012400780c */ /* 0x000fe20003f06270 */
[----:B------:R-:W-:Y:S01]  /*2e90*/  IMAD R32, R34, UR6, RZ ;  /* 0x0000000622207c24 */ /* 0x000fe2000f8e02ff */
[----:B------:R-:W-:Y:S01]  /*2ea0*/  ULDC.64 UR10, c[0x0][0x5a8] ;  /* 0x00016a00000a7ab9 */ /* 0x000fe20000000a00 */
[----:B------:R-:W-:Y:S01]  /*2eb0*/  IMAD.WIDE.U32 R30, R5, UR6, R24 ;  /* 0x00000006051e7c25 */ /* 0x000fe2000f8e0018 */
[----:B------:R-:W-:Y:S01]  /*2ec0*/  ISETP.LT.OR P4, PT, R29, 0x1, !P0 ;  /* 0x000000011d00780c */ /* 0x000fe20004781670 */
[----:B------:R-:W-:Y:S02]  /*2ed0*/  BSSY B1, `(.L_x_33) ;  /* 0x000000c000017945 */ /* 0x000fe40003800000 */
[----:B------:R-:W-:Y:S01]  /*2ee0*/  IMAD R5, R5, UR7, R32 ;  /* 0x0000000705057c24 */ /* 0x000fe2000f8e0220 */
[----:B------:R-:W-:-:S03]  /*2ef0*/  ULDC.64 UR6, c[0x0][0x5b0] ;  /* 0x00016c0000067ab9 */ /* 0x000fc60000000a00 */
[----:B------:R-:W-:Y:S02]  /*2f00*/  IMAD.IADD R31, R31, 0x1, R5 ;  /* 0x000000011f1f7824 */ /* 0x000fe400078e0205 */
[----:B------:R-:W-:Y:S02]  /*2f10*/  IMAD R5, R27, UR6, RZ ;  /* 0x000000061b057c24 */ /* 0x000fe4000f8e02ff */
[----:B------:R-:W-:-:S04]  /*2f20*/  IMAD.WIDE.U32 R24, R35, UR6, R30 ;  /* 0x0000000623187c25 */ /* 0x000fc8000f8e001e */
[----:B------:R-:W-:Y:S01]  /*2f30*/  IMAD R5, R35, UR7, R5 ;  /* 0x0000000723057c24 */ /* 0x000fe2000f8e0205 */
[----:B------:R-:W-:-:S04]  /*2f40*/  IADD3 R24, P1, R24, UR10, RZ ;  /* 0x0000000a18187c10 */ /* 0x000fc8000ff3e0ff */
[--C-:B------:R-:W-:Y:S02]  /*2f50*/  IADD3.X R25, R25, UR11, R5.reuse, P1, !PT ;  /* 0x0000000b19197c10 */ /* 0x100fe40008ffe405 */
[----:B------:R-:W-:Y:S01]  /*2f60*/  PRMT R5, RZ, 0x7610, R5 ;  /* 0x00007610ff057816 */ /* 0x000fe20000000005 */
[----:B------:R-:W-:Y:S06]  /*2f70*/  @P4 BRA `(.L_x_34) ;  /* 0x0000000000044947 */ /* 0x000fec0003800000 */
[----:B------:R0:W5:Y:S02]  /*2f80*/  LDG.E.U8 R5, desc[UR18][R24.64] ;  /* 0x0000001218057981 */ /* 0x000164000c1e1100 */
.L_x_34:
[----:B------:R-:W-:Y:S05]  /*2f90*/  BSYNC B1 ;  /* 0x0000000000017941 */ /* 0x000fea0003800000 */
.L_x_33:
[----:B-----5:R-:W-:Y:S01]  /*2fa0*/  LOP3.LUT R5, R5, 0xff, RZ, 0xc0, !PT ;  /* 0x000000ff05057812 */ /* 0x020fe200078ec0ff */
[----:B------:R-:W-:Y:S01]  /*2fb0*/  BSSY B1, `(.L_x_35) ;  /* 0x000000b000017945 */ /* 0x000fe20003800000 */
[----:B------:R-:W-:Y:S02]  /*2fc0*/  ISETP.LT.OR P3, PT, R29, 0x2, !P0 ;  /* 0x000000021d00780c */ /* 0x000fe40004761670 */
[----:B------:R-:W-:-:S05]  /*2fd0*/  F2FP.F16.E5M2.UNPACK_B R5, R5 ;  /* 0x00000005ff05723e */ /* 0x000fca00020004ff */
[----:B------:R-:W-:Y:S01]  /*2fe0*/  HADD2.F32 R32, -RZ, R5.H0_H0 ;  /* 0x20000005ff207230 */ /* 0x000fe20000004100 */
[----:B------:R-:W-:-:S04]  /*2ff0*/  PRMT R5, RZ, 0x7610, R5 ;  /* 0x00007610ff057816 */ /* 0x000fc80000000005 */
[----:B------:R-:W-:-:S04]  /*3000*/  FMUL R32, R32, R9 ;  /* 0x0000000920207220 */ /* 0x000fc80000400000 */
[----:B--2---:R-:W-:-:S05]  /*3010*/  FFMA R32, R141, R8, R32 ;  /* 0x000000088d207223 */ /* 0x004fca0000000020 */
[----:B------:R-:W-:-:S05]  /*3020*/  F2FP.SATFINITE.E5M2.F32.PACK_AB_MERGE_C R33, RZ, R32, RZ ;  /* 0x00000020ff21723e */ /* 0x000fca00048060ff */
[----:B------:R1:W-:Y:S01]  /*3030*/  @!P4 STG.E.U8 desc[UR18][R10.64], R33 ;  /* 0x000000210a00c986 */ /* 0x0003e2000c101112 */
[----:B------:R-:W-:Y:S05]  /*3040*/  @P3 BRA `(.L_x_36) ;  /* 0x0000000000043947 */ /* 0x000fea0003800000 */
[----:B------:R2:W5:Y:S02]  /*3050*/  LDG.E.U8 R5, desc[UR18][R24.64+0x1] ;  /* 0x0000011218057981 */ /* 0x000564000c1e1100 */
.L_x_36:
[----:B------:R-:W-:Y:S05]  /*3060*/  BSYNC B1 ;  /* 0x0000000000017941 */ /* 0x000fea0003800000 */
.L_x_35:
[----:B-----5:R-:W-:Y:S01]  /*3070*/  LOP3.LUT R5, R5, 0xff, RZ, 0xc0, !PT ;  /* 0x000000ff05057812 */ /* 0x020fe200078ec0ff */
[----:B------:R-:W-:Y:S01]  /*3080*/  BSSY B1, `(.L_x_37) ;  /* 0x0000013000017945 */ /* 0x000fe20003800000 */
[----:B-1----:R-:W-:Y:S02]  /*3090*/  IADD3 R33, P1, R35, 0x8, RZ ;  /* 0x0000000823217810 */ /* 0x002fe40007f3e0ff */
[----:B------:R-:W-:-:S03]  /*30a0*/  F2FP.F16.E5M2.UNPACK_B R5, R5 ;  /* 0x00000005ff05723e */ /* 0x000fc600020004ff */
[----:B------:R-:W-:Y:S01]  /*30b0*/  IMAD.X R27, RZ, RZ, R27, P1 ;  /* 0x000000ffff1b7224 */ /* 0x000fe200008e061b */
[----:B------:R-:W-:Y:S01]  /*30c0*/  ISETP.GE.AND P1, PT, R36, 0x9, PT ;  /* 0x000000092400780c */ /* 0x000fe20003f26270 */
[----:B------:R-:W-:Y:S02]  /*30d0*/  HADD2.F32 R26, -RZ, R5.H0_H0 ;  /* 0x20000005ff1a7230 */ /* 0x000fe40000004100 */
[----:B------:R-:W-:Y:S01]  /*30e0*/  IMAD.WIDE.U32 R30, R33, UR6, R30 ;  /* 0x00000006211e7c25 */ /* 0x000fe2000f8e001e */
[----:B------:R-:W-:-:S03]  /*30f0*/  ISETP.LT.OR P5, PT, R29, 0x1, !P1 ;  /* 0x000000011d00780c */ /* 0x000fc60004fa1670 */
[----:B------:R-:W-:Y:S01]  /*3100*/  FMUL R5, R26, R9 ;  /* 0x000000091a057220 */ /* 0x000fe20000400000 */
[----:B------:R-:W-:-:S03]  /*3110*/  IMAD R26, R27, UR6, RZ ;  /* 0x000000061b1a7c24 */ /* 0x000fc6000f8e02ff */
[----:B------:R-:W-:Y:S01]  /*3120*/  FFMA R5, R136, R8, R5 ;  /* 0x0000000888057223 */ /* 0x000fe20000000005 */
[----:B------:R-:W-:Y:S01]  /*3130*/  IMAD R33, R33, UR7, R26 ;  /* 0x0000000721217c24 */ /* 0x000fe2000f8e021a */
[----:B------:R-:W-:-:S03]  /*3140*/  IADD3 R26, P4, R30, UR10, RZ ;  /* 0x0000000a1e1a7c10 */ /* 0x000fc6000ff9e0ff */
[----:B------:R-:W-:Y:S02]  /*3150*/  F2FP.SATFINITE.E5M2.F32.PACK_AB_MERGE_C R35, RZ, R5, RZ ;  /* 0x00000005ff23723e */ /* 0x000fe400048060ff */
[----:B------:R-:W-:Y:S02]  /*3160*/  IADD3.X R27, R31, UR11, R33, P4, !PT ;  /* 0x0000000b1f1b7c10 */ /* 0x000fe4000a7fe421 */
[----:B------:R-:W-:Y:S01]  /*3170*/  PRMT R5, RZ, 0x7610, R5 ;  /* 0x00007610ff057816 */ /* 0x000fe20000000005 */
[----:B------:R1:W-:Y:S01]  /*3180*/  @!P3 STG.E.U8 desc[UR18][R10.64+0x1], R35 ;  /* 0x000001230a00b986 */ /* 0x0003e2000c101112 */
[----:B------:R-:W-:Y:S05]  /*3190*/  @P5 BRA `(.L_x_38) ;  /* 0x0000000000045947 */ /* 0x000fea0003800000 */
[----:B------:R3:W5:Y:S02]  /*31a0*/  LDG.E.U8 R5, desc[UR18][R26.64] ;  /* 0x000000121a057981 */ /* 0x000764000c1e1100 */
.L_x_38:
[----:B------:R-:W-:Y:S05]  /*31b0*/  BSYNC B1 ;  /* 0x0000000000017941 */ /* 0x000fea0003800000 */
.L_x_37:
[----:B-----5:R-:W-:Y:S01]  /*31c0*/  LOP3.LUT R5, R5, 0xff, RZ, 0xc0, !PT ;  /* 0x000000ff05057812 */ /* 0x020fe200078ec0ff */
[----:B------:R-:W-:Y:S01]  /*31d0*/  BSSY B1, `(.L_x_39) ;  /* 0x000000b000017945 */ /* 0x000fe20003800000 */
[----:B------:R-:W-:Y:S02]  /*31e0*/  ISETP.LT.OR P3, PT, R29, 0x2, !P1 ;  /* 0x000000021d00780c */ /* 0x000fe40004f61670 */
[----:B------:R-:W-:-:S05]  /*31f0*/  F2FP.F16.E5M2.UNPACK_B R5, R5 ;  /* 0x00000005ff05723e */ /* 0x000fca00020004ff */
[----:B------:R-:W-:Y:S01]  /*3200*/  HADD2.F32 R30, -RZ, R5.H0_H0 ;  /* 0x20000005ff1e7230 */ /* 0x000fe20000004100 */
[----:B------:R-:W-:-:S04]  /*3210*/  PRMT R5, RZ, 0x7610, R5 ;  /* 0x00007610ff057816 */ /* 0x000fc80000000005 */
[----:B------:R-:W-:-:S04]  /*3220*/  FMUL R30, R30, R9 ;  /* 0x000000091e1e7220 */ /* 0x000fc80000400000 */
[----:B------:R-:W-:-:S05]  /*3230*/  FFMA R30, R139, R8, R30 ;  /* 0x000000088b1e7223 */ /* 0x000fca000000001e */
[----:B------:R-:W-:-:S05]  /*3240*/  F2FP.SATFINITE.E5M2.F32.PACK_AB_MERGE_C R31, RZ, R30, RZ ;  /* 0x0000001eff1f723e */ /* 0x000fca00048060ff */
[----:B------:R4:W-:Y:S01]  /*3250*/  @!P5 STG.E.U8 desc[UR18][R6.64], R31 ;  /* 0x0000001f0600d986 */ /* 0x0009e2000c101112 */
[----:B------:R-:W-:Y:S05]  /*3260*/  @P3 BRA `(.L_x_40) ;  /* 0x0000000000043947 */ /* 0x000fea0003800000 */
[----:B------:R0:W5:Y:S02]  /*3270*/  LDG.E.U8 R5, desc[UR18][R26.64+0x1] ;  /* 0x000001121a057981 */ /* 0x000164000c1e1100 */
.L_x_40:
[----:B------:R-:W-:Y:S05]  /*3280*/  BSYNC B1 ;  /* 0x0000000000017941 */ /* 0x000fea0003800000 */
.L_x_39:
[----:B-----5:R-:W-:Y:S01]  /*3290*/  LOP3.LUT R5, R5, 0xff, RZ, 0xc0, !PT ;  /* 0x000000ff05057812 */ /* 0x020fe200078ec0ff */
[----:B------:R-:W-:Y:S01]  /*32a0*/  BSSY B1, `(.L_x_41) ;  /* 0x000000b000017945 */ /* 0x000fe20003800000 */
[----:B------:R-:W-:Y:S02]  /*32b0*/  ISETP.LT.OR P4, PT, R29, 0x9, !P0 ;  /* 0x000000091d00780c */ /* 0x000fe40004781670 */
[----:B------:R-:W-:-:S05]  /*32c0*/  F2FP.F16.E5M2.UNPACK_B R5, R5 ;  /* 0x00000005ff05723e */ /* 0x000fca00020004ff */
[----:B------:R-:W-:-:S05]  /*32d0*/  HADD2.F32 R30, -RZ, R5.H0_H0 ;  /* 0x20000005ff1e7230 */ /* 0x000fca0000004100 */
[----:B------:R-:W-:-:S04]  /*32e0*/  FMUL R5, R30, R9 ;  /* 0x000000091e057220 */ /* 0x000fc80000400000 */
[----:B------:R-:W-:-:S05]  /*32f0*/  FFMA R5, R134, R8, R5 ;  /* 0x0000000886057223 */ /* 0x000fca0000000005 */
[----:B----4-:R-:W-:Y:S02]  /*3300*/  F2FP.SATFINITE.E5M2.F32.PACK_AB_MERGE_C R31, RZ, R5, RZ ;  /* 0x00000005ff1f723e */ /* 0x010fe400048060ff */
[----:B------:R-:W-:-:S03]  /*3310*/  PRMT R5, RZ, 0x7610, R5 ;  /* 0x00007610ff057816 */ /* 0x000fc60000000005 */
[----:B------:R4:W-:Y:S01]  /*3320*/  @!P3 STG.E.U8 desc[UR18][R6.64+0x1], R31 ;  /* 0x0000011f0600b986 */ /* 0x0009e2000c101112 */
[----:B------:R-:W-:Y:S05]  /*3330*/  @P4 BRA `(.L_x_42) ;  /* 0x0000000000044947 */ /* 0x000fea0003800000 */
[----:B------:R0:W5:Y:S02]  /*3340*/  LDG.E.U8 R5, desc[UR18][R24.64+0x8] ;  /* 0x0000081218057981 */ /* 0x000164000c1e1100 */
.L_x_42:
[----:B------:R-:W-:Y:S05]  /*3350*/  BSYNC B1 ;  /* 0x0000000000017941 */ /* 0x000fea0003800000 */
.L_x_41:
        /* <DEDUP_REMOVED lines=8> */
[----:B----4-:R-:W-:-:S05]  /*33e0*/  F2FP.SATFINITE.E5M2.F32.PACK_AB_MERGE_C R31, RZ, R30, RZ ;  /* 0x0000001eff1f723e */ /* 0x010fca00048060ff */
[----:B------:R4:W-:Y:S01]  /*33f0*/  @!P4 STG.E.U8 desc[UR18][R10.64+0x8], R31 ;  /* 0x0000081f0a00c986 */ /* 0x0009e2000c101112 */
[----:B------:R-:W-:Y:S05]  /*3400*/  @P3 BRA `(.L_x_44) ;  /* 0x0000000000043947 */ /* 0x000fea0003800000 */
[----:B------:R0:W5:Y:S02]  /*3410*/  LDG.E.U8 R5, desc[UR18][R24.64+0x9] ;  /* 0x0000091218057981 */ /* 0x000164000c1e1100 */
.L_x_44:
[----:B------:R-:W-:Y:S05]  /*3420*/  BSYNC B1 ;  /* 0x0000000000017941 */ /* 0x000fea0003800000 */
.L_x_43:
        /* <DEDUP_REMOVED lines=12> */
.L_x_46:
[----:B------:R-:W-:Y:S05]  /*34f0*/  BSYNC B1 ;  /* 0x0000000000017941 */ /* 0x000fea0003800000 */
.L_x_45:
        /* <DEDUP_REMOVED lines=12> */
.L_x_48:
[----:B------:R-:W-:Y:S05]  /*35c0*/  BSYNC B1 ;  /* 0x0000000000017941 */ /* 0x000fea0003800000 */
.L_x_47:
        /* <DEDUP_REMOVED lines=12> */
.L_x_50:
[----:B------:R-:W-:Y:S05]  /*3690*/  BSYNC B1 ;  /* 0x0000000000017941 */ /* 0x000fea0003800000 */
.L_x_49:
        /* <DEDUP_REMOVED lines=12> */
.L_x_52:
[----:B------:R-:W-:Y:S05]  /*3760*/  BSYNC B1 ;  /* 0x0000000000017941 */ /* 0x000fea0003800000 */
.L_x_51:
        /* <DEDUP_REMOVED lines=12> */
.L_x_54:
[----:B------:R-:W-:Y:S05]  /*3830*/  BSYNC B1 ;  /* 0x0000000000017941 */ /* 0x000fea0003800000 */
.L_x_53:
        /* <DEDUP_REMOVED lines=12> */
.L_x_56:
[----:B------:R-:W-:Y:S05]  /*3900*/  BSYNC B1 ;  /* 0x0000000000017941 */ /* 0x000fea0003800000 */
.L_x_55:
        /* <DEDUP_REMOVED lines=12> */
.L_x_58:
[----:B------:R-:W-:Y:S05]  /*39d0*/  BSYNC B1 ;  /* 0x0000000000017941 */ /* 0x000fea0003800000 */
.L_x_57:
        /* <DEDUP_REMOVED lines=12> */
.L_x_60:
[----:B------:R-:W-:Y:S05]  /*3aa0*/  BSYNC B1 ;  /* 0x0000000000017941 */ /* 0x000fea0003800000 */
.L_x_59:
        /* <DEDUP_REMOVED lines=12> */
.L_x_62:
[----:B------:R-:W-:Y:S05]  /*3b70*/  BSYNC B1 ;  /* 0x0000000000017941 */ /* 0x000fea0003800000 */
.L_x_61:
        /* <DEDUP_REMOVED lines=12> */
.L_x_64:
[----:B------:R-:W-:Y:S05]  /*3c40*/  BSYNC B1 ;  /* 0x0000000000017941 */ /* 0x000fea0003800000 */
.L_x_63:
        /* <DEDUP_REMOVED lines=12> */
.L_x_66:
[----:B------:R-:W-:Y:S05]  /*3d10*/  BSYNC B1 ;  /* 0x0000000000017941 */ /* 0x000fea0003800000 */
.L_x_65:
        /* <DEDUP_REMOVED lines=12> */
.L_x_68:
[----:B------:R-:W-:Y:S05]  /*3de0*/  BSYNC B1 ;  /* 0x0000000000017941 */ /* 0x000fea0003800000 */
.L_x_67:
        /* <DEDUP_REMOVED lines=12> */
.L_x_70:
[----:B------:R-:W-:Y:S05]  /*3eb0*/  BSYNC B1 ;  /* 0x0000000000017941 */ /* 0x000fea0003800000 */
.L_x_69:
        /* <DEDUP_REMOVED lines=12> */
.L_x_72:
[----:B------:R-:W-:Y:S05]  /*3f80*/  BSYNC B1 ;  /* 0x0000000000017941 */ /* 0x000fea0003800000 */
.L_x_71:
        /* <DEDUP_REMOVED lines=12> */
.L_x_74:
[----:B------:R-:W-:Y:S05]  /*4050*/  BSYNC B1 ;  /* 0x0000000000017941 */ /* 0x000fea0003800000 */
.L_x_73:
        /* <DEDUP_REMOVED lines=12> */
.L_x_76:
[----:B------:R-:W-:Y:S05]  /*4120*/  BSYNC B1 ;  /* 0x0000000000017941 */ /* 0x000fea0003800000 */
.L_x_75:
        /* <DEDUP_REMOVED lines=12> */
.L_x_78:
[----:B------:R-:W-:Y:S05]  /*41f0*/  BSYNC B1 ;  /* 0x0000000000017941 */ /* 0x000fea0003800000 */
.L_x_77:
        /* <DEDUP_REMOVED lines=12> */
.L_x_80:
[----:B------:R-:W-:Y:S05]  /*42c0*/  BSYNC B1 ;  /* 0x0000000000017941 */ /* 0x000fea0003800000 */
.L_x_79:
        /* <DEDUP_REMOVED lines=12> */
.L_x_82:
[----:B------:R-:W-:Y:S05]  /*4390*/  BSYNC B1 ;  /* 0x0000000000017941 */ /* 0x000fea0003800000 */
.L_x_81:
        /* <DEDUP_REMOVED lines=12> */
.L_x_84:
[----:B------:R-:W-:Y:S05]  /*4460*/  BSYNC B1 ;  /* 0x0000000000017941 */ /* 0x000fea0003800000 */
.L_x_83:
        /* <DEDUP_REMOVED lines=12> */
.L_x_86:
[----:B------:R-:W-:Y:S05]  /*4530*/  BSYNC B1 ;  /* 0x0000000000017941 */ /* 0x000fea0003800000 */
.L_x_85:
        /* <DEDUP_REMOVED lines=12> */
.L_x_88:
[----:B------:R-:W-:Y:S05]  /*4600*/  BSYNC B1 ;  /* 0x0000000000017941 */ /* 0x000fea0003800000 */
.L_x_87:
        /* <DEDUP_REMOVED lines=12> */
.L_x_90:
[----:B------:R-:W-:Y:S05]  /*46d0*/  BSYNC B1 ;  /* 0x0000000000017941 */ /* 0x000fea0003800000 */
.L_x_89:
        /* <DEDUP_REMOVED lines=12> */
.L_x_92:
[----:B------:R-:W-:Y:S05]  /*47a0*/  BSYNC B1 ;  /* 0x0000000000017941 */ /* 0x000fea0003800000 */
.L_x_91:
        /* <DEDUP_REMOVED lines=12> */
.L_x_94:
[----:B------:R-:W-:Y:S05]  /*4870*/  BSYNC B1 ;  /* 0x0000000000017941 */ /* 0x000fea0003800000 */
.L_x_93:
        /* <DEDUP_REMOVED lines=12> */
.L_x_96:
[----:B------:R-:W-:Y:S05]  /*4940*/  BSYNC B1 ;  /* 0x0000000000017941 */ /* 0x000fea0003800000 */
.L_x_95:
        /* <DEDUP_REMOVED lines=12> */
.L_x_98:
[----:B------:R-:W-:Y:S05]  /*4a10*/  BSYNC B1 ;  /* 0x0000000000017941 */ /* 0x000fea0003800000 */
.L_x_97:
        /* <DEDUP_REMOVED lines=12> */
.L_x_100:
[----:B------:R-:W-:Y:S05]  /*4ae0*/  BSYNC B1 ;  /* 0x0000000000017941 */ /* 0x000fea0003800000 */
.L_x_99:
        /* <DEDUP_REMOVED lines=12> */
.L_x_102:
[----:B------:R-:W-:Y:S05]  /*4bb0*/  BSYNC B1 ;  /* 0x0000000000017941 */ /* 0x000fea0003800000 */
.L_x_101:
        /* <DEDUP_REMOVED lines=12> */
.L_x_104:
[----:B------:R-:W-:Y:S05]  /*4c80*/  BSYNC B1 ;  /* 0x0000000000017941 */ /* 0x000fea0003800000 */
.L_x_103:
        /* <DEDUP_REMOVED lines=12> */
.L_x_106:
[----:B------:R-:W-:Y:S05]  /*4d50*/  BSYNC B1 ;  /* 0x0000000000017941 */ /* 0x000fea0003800000 */
.L_x_105:
        /* <DEDUP_REMOVED lines=12> */
.L_x_108:
[----:B------:R-:W-:Y:S05]  /*4e20*/  BSYNC B1 ;  /* 0x0000000000017941 */ /* 0x000fea0003800000 */
.L_x_107:
        /* <DEDUP_REMOVED lines=12> */
.L_x_110:
[----:B------:R-:W-:Y:S05]  /*4ef0*/  BSYNC B1 ;  /* 0x0000000000017941 */ /* 0x000fea0003800000 */
.L_x_109:
        /* <DEDUP_REMOVED lines=12> */
.L_x_112:
[----:B------:R-:W-:Y:S05]  /*4fc0*/  BSYNC B1 ;  /* 0x0000000000017941 */ /* 0x000fea0003800000 */
.L_x_111:
        /* <DEDUP_REMOVED lines=12> */
.L_x_114:
[----:B------:R-:W-:Y:S05]  /*5090*/  BSYNC B1 ;  /* 0x0000000000017941 */ /* 0x000fea0003800000 */
.L_x_113:
        /* <DEDUP_REMOVED lines=12> */
.L_x_116:
[----:B------:R-:W-:Y:S05]  /*5160*/  BSYNC B1 ;  /* 0x0000000000017941 */ /* 0x000fea0003800000 */
.L_x_115:
        /* <DEDUP_REMOVED lines=12> */
.L_x_118:
[----:B------:R-:W-:Y:S05]  /*5230*/  BSYNC B1 ;  /* 0x0000000000017941 */ /* 0x000fea0003800000 */
.L_x_117:
        /* <DEDUP_REMOVED lines=12> */
.L_x_120:
[----:B------:R-:W-:Y:S05]  /*5300*/  BSYNC B1 ;  /* 0x0000000000017941 */ /* 0x000fea0003800000 */
.L_x_119:
        /* <DEDUP_REMOVED lines=12> */
.L_x_122:
[----:B------:R-:W-:Y:S05]  /*53d0*/  BSYNC B1 ;  /* 0x0000000000017941 */ /* 0x000fea0003800000 */
.L_x_121:
        /* <DEDUP_REMOVED lines=12> */
.L_x_124:
[----:B------:R-:W-:Y:S05]  /*54a0*/  BSYNC B1 ;  /* 0x0000000000017941 */ /* 0x000fea0003800000 */
.L_x_123:
        /* <DEDUP_REMOVED lines=12> */
.L_x_126:
[----:B------:R-:W-:Y:S05]  /*5570*/  BSYNC B1 ;  /* 0x0000000000017941 */ /* 0x000fea0003800000 */
.L_x_125:
        /* <DEDUP_REMOVED lines=12> */
.L_x_128:
[----:B------:R-:W-:Y:S05]  /*5640*/  BSYNC B1 ;  /* 0x0000000000017941 */ /* 0x000fea0003800000 */
.L_x_127:
        /* <DEDUP_REMOVED lines=12> */
.L_x_130:
[----:B------:R-:W-:Y:S05]  /*5710*/  BSYNC B1 ;  /* 0x0000000000017941 */ /* 0x000fea0003800000 */
.L_x_129:
        /* <DEDUP_REMOVED lines=12> */
.L_x_132:
[----:B------:R-:W-:Y:S05]  /*57e0*/  BSYNC B1 ;  /* 0x0000000000017941 */ /* 0x000fea0003800000 */
.L_x_131:
        /* <DEDUP_REMOVED lines=12> */
.L_x_134:
[----:B------:R-:W-:Y:S05]  /*58b0*/  BSYNC B1 ;  /* 0x0000000000017941 */ /* 0x000fea0003800000 */
.L_x_133:
        /* <DEDUP_REMOVED lines=12> */
.L_x_136:
[----:B------:R-:W-:Y:S05]  /*5980*/  BSYNC B1 ;  /* 0x0000000000017941 */ /* 0x000fea0003800000 */
.L_x_135:
        /* <DEDUP_REMOVED lines=12> */
.L_x_138:
[----:B------:R-:W-:Y:S05]  /*5a50*/  BSYNC B1 ;  /* 0x0000000000017941 */ /* 0x000fea0003800000 */
.L_x_137:
        /* <DEDUP_REMOVED lines=12> */
.L_x_140:
[----:B------:R-:W-:Y:S05]  /*5b20*/  BSYNC B1 ;  /* 0x0000000000017941 */ /* 0x000fea0003800000 */
.L_x_139:
        /* <DEDUP_REMOVED lines=12> */
.L_x_142:
[----:B------:R-:W-:Y:S05]  /*5bf0*/  BSYNC B1 ;  /* 0x0000000000017941 */ /* 0x000fea0003800000 */
.L_x_141:
        /* <DEDUP_REMOVED lines=12> */
.L_x_144:
[----:B------:R-:W-:Y:S05]  /*5cc0*/  BSYNC B1 ;  /* 0x0000000000017941 */ /* 0x000fea0003800000 */
.L_x_143:
[----:B-----5:R-:W-:Y:S01]  /*5cd0*/  LOP3.LUT R5, R5, 0xff, RZ, 0xc0, !PT ;  /* 0x000000ff05057812 */ /* 0x020fe200078ec0ff */
[----:B------:R-:W-:Y:S01]  /*5ce0*/  BSSY B1, `(.L_x_145) ;  /* 0x000000b000017945 */ /* 0x000fe20003800000 */
[----:B------:R-:W-:Y:S02]  /*5cf0*/  ISETP.LT.OR P4, PT, R29, 0x71, !P0 ;  /* 0x000000711d00780c */ /* 0x000fe40004781670 */
[----:B------:R-:W-:-:S05]  /*5d00*/  F2FP.F16.E5M2.UNPACK_B R5, R5 ;  /* 0x00000005ff05723e */ /* 0x000fca00020004ff */
[----:B------:R-:W-:-:S05]  /*5d10*/  HADD2.F32 R18, -RZ, R5.H0_H0 ;  /* 0x20000005ff127230 */ /* 0x000fca0000004100 */
[----:B------:R-:W-:-:S04]  /*5d20*/  FMUL R5, R18, R9 ;  /* 0x0000000912057220 */ /* 0x000fc80000400000 */
[----:B------:R-:W-:-:S05]  /*5d30*/  FFMA R5, R20, R8, R5 ;  /* 0x0000000814057223 */ /* 0x000fca0000000005 */
[----:B0-----:R-:W-:Y:S02]  /*5d40*/  F2FP.SATFINITE.E5M2.F32.PACK_AB_MERGE_C R23, RZ, R5, RZ ;  /* 0x00000005ff17723e */ /* 0x001fe400048060ff */
[----:B------:R-:W-:-:S03]  /*5d50*/  PRMT R5, RZ, 0x7610, R5 ;  /* 0x00007610ff057816 */ /* 0x000fc60000000005 */
[----:B------:R0:W-:Y:S01]  /*5d60*/  @!P3 STG.E.U8 desc[UR18][R6.64+0x69], R23 ;  /* 0x000069170600b986 */ /* 0x0001e2000c101112 */
[----:B------:R-:W-:Y:S05]  /*5d70*/  @P4 BRA `(.L_x_146) ;  /* 0x0000000000044947 */ /* 0x000fea0003800000 */
[----:B------:R0:W5:Y:S02]  /*5d80*/  LDG.E.U8 R5, desc[UR18][R24.64+0x70] ;  /* 0x0000701218057981 */ /* 0x000164000c1e1100 */
.L_x_146:
[----:B------:R-:W-:Y:S05]  /*5d90*/  BSYNC B1 ;  /* 0x0000000000017941 */ /* 0x000fea0003800000 */
.L_x_145:
        /* <DEDUP_REMOVED lines=12> */
.L_x_148:
[----:B------:R-:W-:Y:S05]  /*5e60*/  BSYNC B1 ;  /* 0x0000000000017941 */ /* 0x000fea0003800000 */
.L_x_147:
        /* <DEDUP_REMOVED lines=12> */
.L_x_150:
[----:B------:R-:W-:Y:S05]  /*5f30*/  BSYNC B1 ;  /* 0x0000000000017941 */ /* 0x000fea0003800000 */
.L_x_149:
        /* <DEDUP_REMOVED lines=8> */
[----:B0-----:R-:W-:-:S05]  /*5fc0*/  F2FP.SATFINITE.E5M2.F32.PACK_AB_MERGE_C R17, RZ, R18, RZ ;  /* 0x00000012ff11723e */ /* 0x001fca00048060ff */
[----:B------:R0:W-:Y:S01]  /*5fd0*/  @!P4 STG.E.U8 desc[UR18][R6.64+0x70], R17 ;  /* 0x000070110600c986 */ /* 0x0001e2000c101112 */
[----:B------:R-:W-:Y:S05]  /*5fe0*/  @P3 BRA `(.L_x_152) ;  /* 0x0000000000043947 */ /* 0x000fea0003800000 */
[----:B------:R0:W5:Y:S02]  /*5ff0*/  LDG.E.U8 R5, desc[UR18][R26.64+0x71] ;  /* 0x000071121a057981 */ /* 0x000164000c1e1100 */
.L_x_152:
[----:B------:R-:W-:Y:S05]  /*6000*/  BSYNC B1 ;  /* 0x0000000000017941 */ /* 0x000fea0003800000 */
.L_x_151:
        /* <DEDUP_REMOVED lines=12> */
.L_x_154:
[----:B------:R-:W-:Y:S05]  /*60d0*/  BSYNC B1 ;  /* 0x0000000000017941 */ /* 0x000fea0003800000 */
.L_x_153:
        /* <DEDUP_REMOVED lines=12> */
.L_x_156:
[----:B------:R-:W-:Y:S05]  /*61a0*/  BSYNC B1 ;  /* 0x0000000000017941 */ /* 0x000fea0003800000 */
.L_x_155:
        /* <DEDUP_REMOVED lines=12> */
.L_x_158:
[----:B------:R-:W-:Y:S05]  /*6270*/  BSYNC B1 ;  /* 0x0000000000017941 */ /* 0x000fea0003800000 */
.L_x_157:
[----:B-----5:R-:W-:Y:S01]  /*6280*/  LOP3.LUT R5, R5, 0xff, RZ, 0xc0, !PT ;  /* 0x000000ff05057812 */ /* 0x020fe200078ec0ff */
[----:B------:R-:W-:Y:S01]  /*6290*/  BSSY B1, `(.L_x_159) ;  /* 0x000000b000017945 */ /* 0x000fe20003800000 */
[----:B------:R-:W-:Y:S02]  /*62a0*/  ISETP.LT.OR P1, PT, R29, 0x7a, !P1 ;  /* 0x0000007a1d00780c */ /* 0x000fe40004f21670 */
[----:B------:R-:W-:-:S05]  /*62b0*/  F2FP.F16.E5M2.UNPACK_B R5, R5 ;  /* 0x00000005ff05723e */ /* 0x000fca00020004ff */
[----:B01--4-:R-:W-:Y:S01]  /*62c0*/  HADD2.F32 R10, -RZ, R5.H0_H0 ;  /* 0x20000005ff0a7230 */ /* 0x013fe20000004100 */
[----:B------:R-:W-:-:S04]  /*62d0*/  PRMT R5, RZ, 0x7610, R5 ;  /* 0x00007610ff057816 */ /* 0x000fc80000000005 */
[----:B------:R-:W-:-:S04]  /*62e0*/  FMUL R10, R10, R9 ;  /* 0x000000090a0a7220 */ /* 0x000fc80000400000 */
[----:B------:R-:W-:-:S05]  /*62f0*/  FFMA R10, R15, R8, R10 ;  /* 0x000000080f0a7223 */ /* 0x000fca000000000a */
[----:B------:R-:W-:-:S05]  /*6300*/  F2FP.SATFINITE.E5M2.F32.PACK_AB_MERGE_C R11, RZ, R10, RZ ;  /* 0x0000000aff0b723e */ /* 0x000fca00048060ff */
[----:B------:R0:W-:Y:S01]  /*6310*/  @!P3 STG.E.U8 desc[UR18][R6.64+0x78], R11 ;  /* 0x0000780b0600b986 */ /* 0x0001e2000c101112 */
[----:B------:R-:W-:Y:S05]  /*6320*/  @P1 BRA `(.L_x_160) ;  /* 0x0000000000041947 */ /* 0x000fea0003800000 */
[----:B------:R1:W5:Y:S02]  /*6330*/  LDG.E.U8 R5, desc[UR18][R26.64+0x79] ;  /* 0x000079121a057981 */ /* 0x000364000c1e1100 */
.L_x_160:
[----:B------:R-:W-:Y:S05]  /*6340*/  BSYNC B1 ;  /* 0x0000000000017941 */ /* 0x000fea0003800000 */
.L_x_159:
[----:B------:R-:W-:Y:S05]  /*6350*/  @P1 BRA `(.L_x_161) ;  /* 0x0000001000281947 */ /* 0x000fea0003800000 */
[----:B-----5:R-:W-:-:S04]  /*6360*/  LOP3.LUT R5, R5, 0xff, RZ, 0xc0, !PT ;  /* 0x000000ff05057812 */ /* 0x020fc800078ec0ff */
[----:B------:R-:W-:-:S05]  /*6370*/  F2FP.F16.E5M2.UNPACK_B R5, R5 ;  /* 0x00000005ff05723e */ /* 0x000fca00020004ff */
[----:B------:R-:W-:-:S05]  /*6380*/  HADD2.F32 R10, -RZ, R5.H0_H0 ;  /* 0x20000005ff0a7230 */ /* 0x000fca0000004100 */
[----:B------:R-:W-:-:S04]  /*6390*/  FMUL R5, R10, R9 ;  /* 0x000000090a057220 */ /* 0x000fc80000400000 */
[----:B------:R-:W-:-:S05]  /*63a0*/  FFMA R5, R14, R8, R5 ;  /* 0x000000080e057223 */ /* 0x000fca0000000005 */
[----:B------:R-:W-:-:S05]  /*63b0*/  F2FP.SATFINITE.E5M2.F32.PACK_AB_MERGE_C R5, RZ, R5, RZ ;  /* 0x00000005ff05723e */ /* 0x000fca00048060ff */
[----:B------:R4:W-:Y:S01]  /*63c0*/  STG.E.U8 desc[UR18][R6.64+0x79], R5 ;  /* 0x0000790506007986 */ /* 0x0009e2000c101112 */
[----:B------:R-:W-:Y:S05]  /*63d0*/  BRA `(.L_x_161) ;  /* 0x0000001000087947 */ /* 0x000fea0003800000 */
.L_x_32:
[----:B------:R-:W-:Y:S01]  /*63e0*/  ISETP.GE.AND P1, PT, R36, 0x1, PT ;  /* 0x000000012400780c */ /* 0x000fe20003f26270 */
[-C--:B--2---:R-:W-:Y:S01]  /*63f0*/  FMUL R141, R141, R8.reuse ;  /* 0x000000088d8d7220 */ /* 0x084fe20000400000 */
[-C--:B------:R-:W-:Y:S01]  /*6400*/  FMUL R136, R136, R8.reuse ;  /* 0x0000000888887220 */ /* 0x080fe20000400000 */
[----:B------:R-:W-:Y:S01]  /*6410*/  ISETP.GE.AND P0, PT, R36, 0x9, PT ;  /* 0x000000092400780c */ /* 0x000fe20003f06270 */
[-C--:B------:R-:W-:Y:S01]  /*6420*/  FMUL R139, R139, R8.reuse ;  /* 0x000000088b8b7220 */ /* 0x080fe20000400000 */
[C---:B------:R-:W-:Y:S01]  /*6430*/  ISETP.LT.OR P4, PT, R29.reuse, 0x1, !P1 ;  /* 0x000000011d00780c */ /* 0x040fe20004f81670 */
[-C--:B------:R-:W-:Y:S01]  /*6440*/  FMUL R134, R134, R8.reuse ;  /* 0x0000000886867220 */ /* 0x080fe20000400000 */
[----:B------:R-:W-:Y:S01]  /*6450*/  ISETP.LT.OR P5, PT, R29, 0x2, !P1 ;  /* 0x000000021d00780c */ /* 0x000fe20004fa1670 */
[-C--:B------:R-:W-:Y:S01]  /*6460*/  FMUL R137, R137, R8.reuse ;  /* 0x0000000889897220 */ /* 0x080fe20000400000 */
[----:B------:R-:W-:Y:S01]  /*6470*/  F2FP.SATFINITE.E5M2.F32.PACK_AB_MERGE_C R141, RZ, R141, RZ ;  /* 0x0000008dff8d723e */ /* 0x000fe200048060ff */
[----:B------:R-:W-:Y:S01]  /*6480*/  FMUL R132, R132, R8 ;  /* 0x0000000884847220 */ /* 0x000fe20000400000 */
[----:B------:R-:W-:Y:S01]  /*6490*/  F2FP.SATFINITE.E5M2.F32.PACK_AB_MERGE_C R5, RZ, R136, RZ ;  /* 0x00000088ff05723e */ /* 0x000fe200048060ff */
[-C--:B------:R-:W-:Y:S01]  /*64a0*/  FMUL R135, R135, R8.reuse ;  /* 0x0000000887877220 */ /* 0x080fe20000400000 */
[C---:B------:R-:W-:Y:S01]  /*64b0*/  ISETP.LT.OR P3, PT, R29.reuse, 0x1, !P0 ;  /* 0x000000011d00780c */ /* 0x040fe20004761670 */
[-C--:B------:R-:W-:Y:S01]  /*64c0*/  FMUL R130, R130, R8.reuse ;  /* 0x0000000882827220 */ /* 0x080fe20000400000 */
[----:B------:R-:W-:Y:S01]  /*64d0*/  ISETP.LT.OR P6, PT, R29, 0xa, !P1 ;  /* 0x0000000a1d00780c */ /* 0x000fe20004fc1670 */
[-C--:B------:R-:W-:Y:S01]  /*64e0*/  FMUL R133, R133, R8.reuse ;  /* 0x0000000885857220 */ /* 0x080fe20000400000 */
[----:B------:R-:W-:Y:S01]  /*64f0*/  F2FP.SATFINITE.E5M2.F32.PACK_AB_MERGE_C R139, RZ, R139, RZ ;  /* 0x0000008bff8b723e */ /* 0x000fe200048060ff */
[----:B------:R-:W-:Y:S01]  /*6500*/  @!P4 STG.E.U8 desc[UR18][R10.64], R141 ;  /* 0x0000008d0a00c986 */ /* 0x000fe2000c101112 */
[C---:B------:R-:W-:Y:S01]  /*6510*/  ISETP.LT.OR P4, PT, R29.reuse, 0x2, !P0 ;  /* 0x000000021d00780c */ /* 0x040fe20004781670 */
[----:B------:R-:W-:Y:S01]  /*6520*/  FMUL R128, R128, R8 ;  /* 0x0000000880807220 */ /* 0x000fe20000400000 */
[----:B------:R-:W-:Y:S01]  /*6530*/  F2FP.SATFINITE.E5M2.F32.PACK_AB_MERGE_C R25, RZ, R134, RZ ;  /* 0x00000086ff19723e */ /* 0x000fe200048060ff */
[----:B------:R0:W-:Y:S01]  /*6540*/  @!P5 STG.E.U8 desc[UR18][R10.64+0x1], R5 ;  /* 0x000001050a00d986 */ /* 0x0001e2000c101112 */
[----:B------:R-:W-:Y:S01]  /*6550*/  ISETP.LT.OR P5, PT, R29, 0x9, !P1 ;  /* 0x000000091d00780c */ /* 0x000fe20004fa1670 */
[-C--:B------:R-:W-:Y:S01]  /*6560*/  FMUL R131, R131, R8.reuse ;  /* 0x0000000883837220 */ /* 0x080fe20000400000 */
[----:B------:R-:W-:Y:S01]  /*6570*/  F2FP.SATFINITE.E5M2.F32.PACK_AB_MERGE_C R137, RZ, R137, RZ ;  /* 0x00000089ff89723e */ /* 0x000fe200048060ff */
[----:B------:R-:W-:Y:S01]  /*6580*/  @!P3 STG.E.U8 desc[UR18][R6.64], R139 ;  /* 0x0000008b0600b986 */ /* 0x000fe2000c101112 */
[----:B------:R-:W-:Y:S01]  /*6590*/  ISETP.LT.OR P3, PT, R29, 0x9, !P0 ;  /* 0x000000091d00780c */ /* 0x000fe20004761670 */
[-C--:B------:R-:W-:Y:S01]  /*65a0*/  FMUL R126, R126, R8.reuse ;  /* 0x000000087e7e7220 */ /* 0x080fe20000400000 */
[----:B------:R-:W-:Y:S01]  /*65b0*/  F2FP.SATFINITE.E5M2.F32.PACK_AB_MERGE_C R135, RZ, R135, RZ ;  /* 0x00000087ff87723e */ /* 0x000fe200048060ff */
[-C--:B------:R-:W-:Y:S01]  /*65c0*/  FMUL R129, R129, R8.reuse ;  /* 0x0000000881817220 */ /* 0x080fe20000400000 */
[----:B------:R-:W-:Y:S01]  /*65d0*/  F2FP.SATFINITE.E5M2.F32.PACK_AB_MERGE_C R133, RZ, R133, RZ ;  /* 0x00000085ff85723e */ /* 0x000fe200048060ff */
[----:B------:R1:W-:Y:S01]  /*65e0*/  @!P4 STG.E.U8 desc[UR18][R6.64+0x1], R25 ;  /* 0x000001190600c986 */ /* 0x0003e2000c101112 */
[C---:B------:R-:W-:Y:S01]  /*65f0*/  ISETP.LT.OR P4, PT, R29.reuse, 0xa, !P0 ;  /* 0x0000000a1d00780c */ /* 0x040fe20004781670 */
[----:B------:R-:W-:Y:S01]  /*6600*/  FMUL R124, R124, R8 ;  /* 0x000000087c7c7220 */ /* 0x000fe20000400000 */
[----:B0-----:R-:W-:Y:S01]  /*6610*/  F2FP.SATFINITE.E5M2.F32.PACK_AB_MERGE_C R5, RZ, R132, RZ ;  /* 0x00000084ff05723e */ /* 0x001fe200048060ff */
[----:B------:R-:W-:Y:S01]  /*6620*/  @!P5 STG.E.U8 desc[UR18][R10.64+0x8], R137 ;  /* 0x000008890a00d986 */ /* 0x000fe2000c101112 */
[----:B------:R-:W-:Y:S01]  /*6630*/  ISETP.LT.OR P5, PT, R29, 0x11, !P1 ;  /* 0x000000111d00780c */ /* 0x000fe20004fa1670 */
[-C--:B------:R-:W-:Y:S01]  /*6640*/  FMUL R127, R127, R8.reuse ;  /* 0x000000087f7f7220 */ /* 0x080fe20000400000 */
[----:B------:R-:W-:Y:S01]  /*6650*/  F2FP.SATFINITE.E5M2.F32.PACK_AB_MERGE_C R131, RZ, R131, RZ ;  /* 0x00000083ff83723e */ /* 0x000fe200048060ff */
[----:B------:R0:W-:Y:S01]  /*6660*/  @!P6 STG.E.U8 desc[UR18][R10.64+0x9], R5 ;  /* 0x000009050a00e986 */ /* 0x0001e2000c101112 */
[----:B------:R-:W-:Y:S01]  /*6670*/  ISETP.LT.OR P6, PT, R29, 0x12, !P1 ;  /* 0x000000121d00780c */ /* 0x000fe20004fc1670 */
[----:B------:R-:W-:Y:S01]  /*6680*/  FMUL R122, R122, R8 ;  /* 0x000000087a7a7220 */ /* 0x000fe20000400000 */
[----:B------:R-:W-:Y:S01]  /*6690*/  F2FP.SATFINITE.E5M2.F32.PACK_AB_MERGE_C R129, RZ, R129, RZ ;  /* 0x00000081ff81723e */ /* 0x000fe200048060ff */
[----:B------:R-:W-:Y:S01]  /*66a0*/  @!P3 STG.E.U8 desc[UR18][R6.64+0x8], R135 ;  /* 0x000008870600b986 */ /* 0x000fe2000c101112 */
[----:B-1----:R-:W-:Y:S01]  /*66b0*/  F2FP.SATFINITE.E5M2.F32.PACK_AB_MERGE_C R25, RZ, R130, RZ ;  /* 0x00000082ff19723e */ /* 0x002fe200048060ff */
[-C--:B------:R-:W-:Y:S01]  /*66c0*/  FMUL R125, R125, R8.reuse ;  /* 0x000000087d7d7220 */ /* 0x080fe20000400000 */
[C---:B------:R-:W-:Y:S01]  /*66d0*/  ISETP.LT.OR P3, PT, R29.reuse, 0x11, !P0 ;  /* 0x000000111d00780c */ /* 0x040fe20004761670 */
[-C--:B------:R-:W-:Y:S01]  /*66e0*/  FMUL R120, R120, R8.reuse ;  /* 0x0000000878787220 */ /* 0x080fe20000400000 */
[----:B------:R-:W-:Y:S01]  /*66f0*/  F2FP.SATFINITE.E5M2.F32.PACK_AB_MERGE_C R127, RZ, R127, RZ ;  /* 0x0000007fff7f723e */ /* 0x000fe200048060ff */
[----:B------:R1:W-:Y:S01]  /*6700*/  @!P4 STG.E.U8 desc[UR18][R6.64+0x9], R25 ;  /* 0x000009190600c986 */ /* 0x0003e2000c101112 */
[----:B------:R-:W-:Y:S01]  /*6710*/  ISETP.LT.OR P4, PT, R29, 0x12, !P0 ;  /* 0x000000121d00780c */ /* 0x000fe20004781670 */
[----:B------:R-:W-:Y:S01]  /*6720*/  FMUL R123, R123, R8 ;  /* 0x000000087b7b7220 */ /* 0x000fe20000400000 */
[----:B0-----:R-:W-:Y:S01]  /*6730*/  F2FP.SATFINITE.E5M2.F32.PACK_AB_MERGE_C R5, RZ, R128, RZ ;  /* 0x00000080ff05723e */ /* 0x001fe200048060ff */
[----:B------:R-:W-:Y:S01]  /*6740*/  @!P5 STG.E.U8 desc[UR18][R10.64+0x10], R133 ;  /* 0x000010850a00d986 */ /* 0x000fe2000c101112 */
[C---:B------:R-:W-:Y:S01]  /*6750*/  ISETP.LT.OR P5, PT, R29.reuse, 0x19, !P1 ;  /* 0x000000191d00780c */ /* 0x040fe20004fa1670 */
[-C--:B------:R-:W-:Y:S01]  /*6760*/  FMUL R118, R118, R8.reuse ;  /* 0x0000000876767220 */ /* 0x080fe20000400000 */
[----:B------:R-:W-:Y:S01]  /*6770*/  F2FP.SATFINITE.E5M2.F32.PACK_AB_MERGE_C R125, RZ, R125, RZ ;  /* 0x0000007dff7d723e */ /* 0x000fe200048060ff */
[----:B------:R0:W-:Y:S01]  /*6780*/  @!P6 STG.E.U8 desc[UR18][R10.64+0x11], R5 ;  /* 0x000011050a00e986 */ /* 0x0001e2000c101112 */
[----:B------:R-:W-:Y:S01]  /*6790*/  ISETP.LT.OR P6, PT, R29, 0x1a, !P1 ;  /* 0x0000001a1d00780c */ /* 0x000fe20004fc1670 */
[-C--:B------:R-:W-:Y:S01]  /*67a0*/  FMUL R121, R121, R8.reuse ;  /* 0x0000000879797220 */ /* 0x080fe20000400000 */
[----:B------:R-:W-:Y:S01]  /*67b0*/  FMUL R116, R116, R8 ;  /* 0x0000000874747220 */ /* 0x000fe20000400000 */
[----:B-1----:R-:W-:Y:S01]  /*67c0*/  F2FP.SATFINITE.E5M2.F32.PACK_AB_MERGE_C R25, RZ, R126, RZ ;  /* 0x0000007eff19723e */ /* 0x002fe200048060ff */
[----:B------:R-:W-:Y:S01]  /*67d0*/  @!P3 STG.E.U8 desc[UR18][R6.64+0x10], R131 ;  /* 0x000010830600b986 */ /* 0x000fe2000c101112 */
[----:B------:R-:W-:Y:S01]  /*67e0*/  ISETP.LT.OR P3, PT, R29, 0x19, !P0 ;  /* 0x000000191d00780c */ /* 0x000fe20004761670 */
        /* <DEDUP_REMOVED lines=35> */
[----:B------:R-:W-:Y:S01]  /*6a20*/  ISETP.LT.OR P3, PT, R29, 0x29, !P0 ;  /* 0x000000291d00780c */ /* 0x000fe20004761670 */
[-C--:B------:R-:W-:Y:S01]  /*6a30*/  FMUL R109, R109, R8.reuse ;  /* 0x000000086d6d7220 */ /* 0x080fe20000400000 */
[-C--:B------:R-:W-:Y:S01]  /*6a40*/  FMUL R104, R104, R8.reuse ;  /* 0x0000000868687220 */ /* 0x080fe20000400000 */
        /* <DEDUP_REMOVED lines=104> */
[----:B------:R-:W-:-:S02]  /*70d0*/  ISETP.LT.OR P3, PT, R29, 0x59, !P0 ;  /* 0x000000591d00780c */ /* 0x000fc40004761670 */
[----:B------:R-:W-:Y:S01]  /*70e0*/  F2FP.SATFINITE.E5M2.F32.PACK_AB_MERGE_C R19, RZ, R19, RZ ;  /* 0x00000013ff13723e */ /* 0x000fe200048060ff */
[----:B------:R1:W-:Y:S01]  /*70f0*/  @!P4 STG.E.U8 desc[UR18][R6.64+0x51], R25 ;  /* 0x000051190600c986 */ /* 0x0003e2000c101112 */
[C---:B------:R-:W-:Y:S02]  /*7100*/  ISETP.LT.OR P4, PT, R29.reuse, 0x5a, !P0 ;  /* 0x0000005a1d00780c */ /* 0x040fe40004781670 */
[----:B0-----:R-:W-:Y:S01]  /*7110*/  F2FP.SATFINITE.E5M2.F32.PACK_AB_MERGE_C R5, RZ, R92, RZ ;  /* 0x0000005cff05723e */ /* 0x001fe200048060ff */
[----:B------:R-:W-:Y:S01]  /*7120*/  @!P5 STG.E.U8 desc[UR18][R10.64+0x58], R97 ;  /* 0x000058610a00d986 */ /* 0x000fe2000c101112 */
[C---:B------:R-:W-:Y:S02]  /*7130*/  ISETP.LT.OR P5, PT, R29.reuse, 0x61, !P1 ;  /* 0x000000611d00780c */ /* 0x040fe40004fa1670 */
[----:B------:R-:W-:Y:S01]  /*7140*/  F2FP.SATFINITE.E5M2.F32.PACK_AB_MERGE_C R13, RZ, R13, RZ ;  /* 0x0000000dff0d723e */ /* 0x000fe200048060ff */
[----:B------:R0:W-:Y:S01]  /*7150*/  @!P6 STG.E.U8 desc[UR18][R10.64+0x59], R5 ;  /* 0x000059050a00e986 */ /* 0x0001e2000c101112 */
[----:B------:R-:W-:-:S02]  /*7160*/  ISETP.LT.OR P6, PT, R29, 0x62, !P1 ;  /* 0x000000621d00780c */ /* 0x000fc40004fc1670 */
[----:B------:R-:W-:Y:S01]  /*7170*/  F2FP.SATFINITE.E5M2.F32.PACK_AB_MERGE_C R15, RZ, R15, RZ ;  /* 0x0000000fff0f723e */ /* 0x000fe200048060ff */
[----:B------:R-:W-:Y:S01]  /*7180*/  @!P3 STG.E.U8 desc[UR18][R6.64+0x58], R95 ;  /* 0x0000585f0600b986 */ /* 0x000fe2000c101112 */
[----:B-1----:R-:W-:Y:S02]  /*7190*/  F2FP.SATFINITE.E5M2.F32.PACK_AB_MERGE_C R25, RZ, R90, RZ ;  /* 0x0000005aff19723e */ /* 0x002fe400048060ff */
[----:B------:R-:W-:-:S03]  /*71a0*/  ISETP.LT.OR P3, PT, R29, 0x61, !P0 ;  /* 0x000000611d00780c */ /* 0x000fc60004761670 */
[----:B------:R1:W-:Y:S01]  /*71b0*/  @!P4 STG.E.U8 desc[UR18][R6.64+0x59], R25 ;  /* 0x000059190600c986 */ /* 0x0003e2000c101112 */
[C---:B------:R-:W-:Y:S02]  /*71c0*/  ISETP.LT.OR P4, PT, R29.reuse, 0x62, !P0 ;  /* 0x000000621d00780c */ /* 0x040fe40004781670 */
[----:B0-----:R-:W-:Y:S01]  /*71d0*/  F2FP.SATFINITE.E5M2.F32.PACK_AB_MERGE_C R5, RZ, R88, RZ ;  /* 0x00000058ff05723e */ /* 0x001fe200048060ff */
[----:B------:R-:W-:Y:S01]  /*71e0*/  @!P5 STG.E.U8 desc[UR18][R10.64+0x60], R93 ;  /* 0x0000605d0a00d986 */ /* 0x000fe2000c101112 */
[----:B------:R-:W-:-:S03]  /*71f0*/  ISETP.LT.OR P5, PT, R29, 0x69, !P1 ;  /* 0x000000691d00780c */ /* 0x000fc60004fa1670 */
[----:B------:R0:W-:Y:S01]  /*7200*/  @!P6 STG.E.U8 desc[UR18][R10.64+0x61], R5 ;  /* 0x000061050a00e986 */ /* 0x0001e2000c101112 */
[C---:B------:R-:W-:Y:S02]  /*7210*/  ISETP.LT.OR P6, PT, R29.reuse, 0x6a, !P1 ;  /* 0x0000006a1d00780c */ /* 0x040fe40004fc1670 */
[----:B-1----:R-:W-:Y:S01]  /*7220*/  F2FP.SATFINITE.E5M2.F32.PACK_AB_MERGE_C R25, RZ, R22, RZ ;  /* 0x00000016ff19723e */ /* 0x002fe200048060ff */
[----:B------:R-:W-:Y:S01]  /*7230*/  @!P3 STG.E.U8 desc[UR18][R6.64+0x60], R91 ;  /* 0x0000605b0600b986 */ /* 0x000fe2000c101112 */
        /* <DEDUP_REMOVED lines=11> */
[----:B------:R-:W-:Y:S01]  /*72f0*/  @!P4 STG.E.U8 desc[UR18][R6.64+0x69], R25 ;  /* 0x000069190600c986 */ /* 0x000fe2000c101112 */
[C---:B------:R-:W-:Y:S02]  /*7300*/  ISETP.LT.OR P4, PT, R29.reuse, 0x79, !P1 ;  /* 0x000000791d00780c */ /* 0x040fe40004f81670 */
[C---:B------:R-:W-:Y:S01]  /*7310*/  ISETP.LT.OR P1, PT, R29.reuse, 0x7a, !P1 ;  /* 0x0000007a1d00780c */ /* 0x040fe20004f21670 */
[----:B------:R1:W-:Y:S01]  /*7320*/  @!P5 STG.E.U8 desc[UR18][R10.64+0x70], R21 ;  /* 0x000070150a00d986 */ /* 0x0003e2000c101112 */
[C---:B------:R-:W-:Y:S02]  /*7330*/  ISETP.LT.OR P5, PT, R29.reuse, 0x72, !P0 ;  /* 0x000000721d00780c */ /* 0x040fe400047a1670 */
[----:B0-----:R-:W-:Y:S01]  /*7340*/  F2FP.SATFINITE.E5M2.F32.PACK_AB_MERGE_C R5, RZ, R16, RZ ;  /* 0x00000010ff05723e */ /* 0x001fe200048060ff */
[----:B------:R0:W-:Y:S01]  /*7350*/  @!P6 STG.E.U8 desc[UR18][R10.64+0x71], R17 ;  /* 0x000071110a00e986 */ /* 0x0001e2000c101112 */
[C---:B------:R-:W-:Y:S02]  /*7360*/  ISETP.LT.OR P6, PT, R29.reuse, 0x79, !P0 ;  /* 0x000000791d00780c */ /* 0x040fe400047c1670 */
[----:B------:R-:W-:Y:S01]  /*7370*/  ISETP.LT.OR P0, PT, R29, 0x7a, !P0 ;  /* 0x0000007a1d00780c */ /* 0x000fe20004701670 */
[----:B------:R2:W-:Y:S01]  /*7380*/  @!P3 STG.E.U8 desc[UR18][R6.64+0x70], R19 ;  /* 0x000070130600b986 */ /* 0x0005e2000c101112 */
[----:B-1----:R-:W-:-:S05]  /*7390*/  F2FP.SATFINITE.E5M2.F32.PACK_AB_MERGE_C R21, RZ, R14, RZ ;  /* 0x0000000eff15723e */ /* 0x002fca00048060ff */
[----:B------:R2:W-:Y:S01]  /*73a0*/  @!P5 STG.E.U8 desc[UR18][R6.64+0x71], R5 ;  /* 0x000071050600d986 */ /* 0x0005e2000c101112 */
[----:B0-----:R-:W-:-:S03]  /*73b0*/  F2FP.SATFINITE.E5M2.F32.PACK_AB_MERGE_C R17, RZ, R12, RZ ;  /* 0x0000000cff11723e */ /* 0x001fc600048060ff */
[----:B------:R2:W-:Y:S04]  /*73c0*/  @!P4 STG.E.U8 desc[UR18][R10.64+0x78], R13 ;  /* 0x0000780d0a00c986 */ /* 0x0005e8000c101112 */
[----:B------:R2:W-:Y:S04]  /*73d0*/  @!P1 STG.E.U8 desc[UR18][R10.64+0x79], R17 ;  /* 0x000079110a009986 */ /* 0x0005e8000c101112 */
[----:B------:R2:W-:Y:S04]  /*73e0*/  @!P6 STG.E.U8 desc[UR18][R6.64+0x78], R15 ;  /* 0x0000780f0600e986 */ /* 0x0005e8000c101112 */
[----:B------:R2:W-:Y:S02]  /*73f0*/  @!P0 STG.E.U8 desc[UR18][R6.64+0x79], R21 ;  /* 0x0000791506008986 */ /* 0x0005e4000c101112 */
.L_x_161:
[----:B------:R-:W-:Y:S05]  /*7400*/  BSYNC B0 ;  /* 0x0000000000007941 */ /* 0x000fea0003800000 */
.L_x_31:
[----:B------:R-:W-:Y:S01]  /*7410*/  ULDC UR6, c[0x0][0xc] ;  /* 0x0000030000067ab9 */ /* 0x000fe20000000800 */
[----:B------:R-:W-:Y:S01]  /*7420*/  ULDC UR7, c[0x0][0x10] ;  /* 0x0000040000077ab9 */ /* 0x000fe20000000800 */
[----:B--2-45:R-:W2:Y:S01]  /*7430*/  LDC R5, c[0x0][0x14] ;  /* 0x00000500ff057b82 */ /* 0x034ea20000000800 */
[----:B------:R-:W-:Y:S01]  /*7440*/  UIMAD.WIDE.U32 UR6, UR6, UR7, URZ ;  /* 0x00000007060672a5 */ /* 0x000fe2000f8e003f */
[----:B0-----:R-:W-:Y:S01]  /*7450*/  PRMT R6, RZ, 0x7610, R6 ;  /* 0x00007610ff067816 */ /* 0x001fe20000000006 */
[----:B------:R-:W-:-:S04]  /*7460*/  IMAD.MOV.U32 R7, RZ, RZ, -0x1 ;  /* 0xffffffffff077424 */ /* 0x000fc800078e00ff */
[----:B--2---:R-:W-:-:S04]  /*7470*/  IMAD.WIDE.U32 R2, R5, UR6, R2 ;  /* 0x0000000605027c25 */ /* 0x004fc8000f8e0002 */
[----:B------:R-:W-:Y:S01]  /*7480*/  IMAD R5, R5, UR7, RZ ;  /* 0x0000000705057c24 */ /* 0x000fe2000f8e02ff */
[----:B------:R-:W-:Y:S02]  /*7490*/  ULDC.64 UR6, c[0x0][0x650] ;  /* 0x0001940000067ab9 */ /* 0x000fe40000000a00 */
[----:B------:R-:W-:Y:S01]  /*74a0*/  ISETP.GE.U32.AND P0, PT, R2, UR6, PT ;  /* 0x0000000602007c0c */ /* 0x000fe2000bf06070 */
[----:B------:R-:W-:Y:S02]  /*74b0*/  IMAD.IADD R3, R3, 0x1, R5 ;  /* 0x0000000103037824 */ /* 0x000fe400078e0205 */
[----:B------:R-:W-:-:S03]  /*74c0*/  IMAD.MOV.U32 R5, RZ, RZ, -0x1 ;  /* 0xffffffffff057424 */ /* 0x000fc600078e00ff */
[----:B------:R-:W-:-:S13]  /*74d0*/  ISETP.GE.U32.AND.EX P0, PT, R3, UR7, PT, P0 ;  /* 0x0000000703007c0c */ /* 0x000fda000bf06100 */
[----:B------:R-:W-:Y:S05]  /*74e0*/  @P0 BRA `(.L_x_162) ;  /* 0x0000000400600947 */ /* 0x000fea0003800000 */
[----:B------:R-:W0:Y:S01]  /*74f0*/  S2R R20, SR_CTAID.X ;  /* 0x0000000000147919 */ /* 0x000e220000002500 */
[----:B------:R-:W2:Y:S01]  /*7500*/  LDC.64 R14, c[0x0][0x628] ;  /* 0x00018a00ff0e7b82 */ /* 0x000ea20000000a00 */
[----:B------:R-:W-:Y:S01]  /*7510*/  ULDC UR6, c[0x0][0x150] ;  /* 0x0000540000067ab9 */ /* 0x000fe20000000800 */
[----:B------:R-:W-:Y:S01]  /*7520*/  IMAD.MOV.U32 R12, RZ, RZ, R2 ;  /* 0x000000ffff0c7224 */ /* 0x000fe200078e0002 */
[----:B------:R-:W4:Y:S01]  /*7530*/  S2R R22, SR_CTAID.Y ;  /* 0x0000000000167919 */ /* 0x000f220000002600 */
[----:B------:R-:W-:-:S04]  /*7540*/  IMAD.MOV.U32 R13, RZ, RZ, R3 ;  /* 0x000000ffff0d7224 */ /* 0x000fc800078e0003 */
[----:B------:R-:W1:Y:S08]  /*7550*/  LDC R23, c[0x0][0x144] ;  /* 0x00005100ff177b82 */ /* 0x000e700000000800 */
[----:B------:R-:W1:Y:S08]  /*7560*/  LDC R16, c[0x0][0x630] ;  /* 0x00018c00ff107b82 */ /* 0x000e700000000800 */
[----:B------:R-:W1:Y:S01]  /*7570*/  LDC.64 R18, c[0x0][0x620] ;  /* 0x00018800ff127b82 */ /* 0x000e620000000a00 */
[----:B--2---:R-:W-:-:S04]  /*7580*/  ISETP.NE.U32.AND P0, PT, R14, RZ, PT ;  /* 0x000000ff0e00720c */ /* 0x004fc80003f05070 */
[----:B------:R-:W-:Y:S02]  /*7590*/  ISETP.NE.AND.EX P0, PT, R15, RZ, PT, P0 ;  /* 0x000000ff0f00720c */ /* 0x000fe40003f05300 */
[----:B0-----:R-:W-:-:S05]  /*75a0*/  I2FP.F32.U32 R5, R20 ;  /* 0x0000001400057245 */ /* 0x001fca0000201000 */
[----:B------:R-:W-:-:S04]  /*75b0*/  FMUL R5, R5, UR6 ;  /* 0x0000000605057c20 */ /* 0x000fc80008400000 */
[----:B------:R0:W2:Y:S02]  /*75c0*/  F2I.U32.TRUNC.NTZ R21, R5 ;  /* 0x0000000500157305 */ /* 0x0000a4000020f000 */
[----:B----4-:R-:W-:Y:S05]  /*75d0*/  @!P0 BRA `(.L_x_163) ;  /* 0x0000000000288947 */ /* 0x010fea0003800000 */
[----:B0-----:R-:W0:Y:S02]  /*75e0*/  LDC R5, c[0x0][0x634] ;  /* 0x00018d00ff057b82 */ /* 0x001e240000000800 */
        /* <DEDUP_REMOVED lines=9> */
.L_x_163:
[-CC-:B-1----:R-:W-:Y:S01]  /*7680*/  SHF.R.U64 R17, R12, R16.reuse, R13.reuse ;  /* 0x000000100c117219 */ /* 0x182fe2000000120d */
[----:B------:R-:W1:Y:S01]  /*7690*/  LDC.64 R28, c[0x0][0x640] ;  /* 0x00019000ff1c7b82 */ /* 0x000e620000000a00 */
[----:B0-----:R-:W-:Y:S01]  /*76a0*/  SHF.R.U32.HI R5, RZ, R16, R13 ;  /* 0x00000010ff057219 */ /* 0x001fe2000001160d */
[----:B--2---:R-:W-:Y:S01]  /*76b0*/  IMAD.MOV R21, RZ, RZ, -R21 ;  /* 0x000000ffff157224 */ /* 0x004fe200078e0a15 */
[----:B------:R-:W-:Y:S01]  /*76c0*/  IADD3 R11, P0, RZ, -R17, RZ ;  /* 0x80000011ff0b7210 */ /* 0x000fe20007f1e0ff */
[----:B------:R-:W-:Y:S02]  /*76d0*/  ULDC UR6, c[0x0][0x154] ;  /* 0x0000550000067ab9 */ /* 0x000fe40000000800 */
[----:B------:R-:W-:Y:S02]  /*76e0*/  IMAD R23, R23, R21, R20 ;  /* 0x0000001517177224 */ /* 0x000fe400078e0214 */
[----:B------:R-:W0:Y:S01]  /*76f0*/  LDC R12, c[0x0][0x618] ;  /* 0x00018600ff0c7b82 */ /* 0x000e220000000800 */
[----:B------:R-:W-:-:S02]  /*7700*/  IMAD.X R5, RZ, RZ, ~R5, P0 ;  /* 0x000000ffff057224 */ /* 0x000fc400000e0e05 */
[----:B------:R-:W-:-:S04]  /*7710*/  IMAD.WIDE.U32 R6, R11, R18, R2 ;  /* 0x000000120b067225 */ /* 0x000fc800078e0002 */
[----:B------:R-:W-:Y:S01]  /*7720*/  IMAD R10, R5, R18, RZ ;  /* 0x00000012050a7224 */ /* 0x000fe200078e02ff */
[----:B------:R-:W2:Y:S03]  /*7730*/  LDC R24, c[0x0][0x608] ;  /* 0x00018200ff187b82 */ /* 0x000ea60000000800 */
[----:B------:R-:W-:Y:S02]  /*7740*/  IMAD R5, R11, R19, R10 ;  /* 0x000000130b057224 */ /* 0x000fe400078e020a */
[----:B------:R-:W-:Y:S02]  /*7750*/  IMAD.MOV.U32 R11, RZ, RZ, 0x1 ;  /* 0x00000001ff0b7424 */ /* 0x000fe400078e00ff */
[----:B------:R-:W-:Y:S01]  /*7760*/  IMAD.IADD R5, R7, 0x1, R5 ;  /* 0x0000000107057824 */ /* 0x000fe200078e0205 */
[----:B---3--:R-:W3:Y:S01]  /*7770*/  LDC R26, c[0x0][0x658] ;  /* 0x00019600ff1a7b82 */ /* 0x008ee20000000800 */
[----:B------:R-:W-:-:S02]  /*7780*/  I2FP.F32.U32 R7, R22 ;  /* 0x0000001600077245 */ /* 0x000fc40000201000 */
[----:B-1----:R-:W-:-:S03]  /*7790*/  ISETP.NE.U32.AND P0, PT, R28, RZ, PT ;  /* 0x000000ff1c00720c */ /* 0x002fc60003f05070 */
[----:B------:R-:W-:Y:S01]  /*77a0*/  FMUL R10, R7, UR6 ;  /* 0x00000006070a7c20 */ /* 0x000fe20008400000 */
[----:B------:R-:W-:Y:S01]  /*77b0*/  ISETP.NE.AND.EX P0, PT, R29, RZ, PT, P0 ;  /* 0x000000ff1d00720c */ /* 0x000fe20003f05300 */
[----:B------:R-:W1:Y:S01]  /*77c0*/  LDC R21, c[0x0][0x148] ;  /* 0x00005200ff157b82 */ /* 0x000e620000000800 */
[-CC-:B0-----:R-:W-:Y:S01]  /*77d0*/  SHF.R.U64 R16, R6, R12.reuse, R5.reuse ;  /* 0x0000000c06107219 */ /* 0x181fe20000001205 */
[----:B------:R0:W4:Y:S01]  /*77e0*/  F2I.U32.TRUNC.NTZ R18, R10 ;  /* 0x0000000a00127305 */ /* 0x000122000020f000 */
[----:B------:R-:W-:Y:S01]  /*77f0*/  SHF.R.U32.HI R5, RZ, R12, R5 ;  /* 0x0000000cff057219 */ /* 0x000fe20000011605 */
[----:B------:R-:W-:-:S04]  /*7800*/  IMAD.MOV.U32 R7, RZ, RZ, -0x1 ;  /* 0xffffffffff077424 */ /* 0x000fc800078e00ff */
[----:B------:R-:W0:Y:S01]  /*7810*/  LDC R20, c[0x0][0x600] ;  /* 0x00018000ff147b82 */ /* 0x000e220000000800 */
[-CC-:B--2---:R-:W-:Y:S02]  /*7820*/  SHF.R.U64 R14, R16, R24.reuse, R5.reuse ;  /* 0x00000018100e7219 */ /* 0x184fe40000001205 */
[----:B------:R-:W-:-:S05]  /*7830*/  SHF.R.U32.HI R5, RZ, R24, R5 ;  /* 0x00000018ff057219 */ /* 0x000fca0000011605 */
[----:B------:R-:W2:Y:S01]  /*7840*/  LDC R27, c[0x0][0x648] ;  /* 0x00019200ff1b7b82 */ /* 0x000ea20000000800 */
[-C--:B---3--:R-:W-:Y:S02]  /*7850*/  SHF.L.U32 R6, R7, R26.reuse, RZ ;  /* 0x0000001a07067219 */ /* 0x088fe400000006ff */
[-CC-:B------:R-:W-:Y:S02]  /*7860*/  SHF.R.U64 R19, R14, R26.reuse, R5.reuse ;  /* 0x0000001a0e137219 */ /* 0x180fe40000001205 */
[----:B------:R-:W-:Y:S02]  /*7870*/  SHF.R.U32.HI R7, RZ, R26, R5 ;  /* 0x0000001aff077219 */ /* 0x000fe40000011605 */
[----:B------:R-:W-:Y:S01]  /*7880*/  LOP3.LUT R25, RZ, R6, RZ, 0x33, !PT ;  /* 0x00000006ff197212 */ /* 0x000fe200078e33ff */
[----:B------:R-:W3:Y:S01]  /*7890*/  LDC R30, c[0x0][0x638] ;  /* 0x00018e00ff1e7b82 */ /* 0x000ee20000000800 */
[----:B------:R-:W-:Y:S01]  /*78a0*/  SHF.L.U32 R26, R11, R26, RZ ;  /* 0x0000001a0b1a7219 */ /* 0x000fe200000006ff */
[----:B------:R-:W-:-:S06]  /*78b0*/  IMAD.MOV.U32 R6, RZ, RZ, R19 ;  /* 0x000000ffff067224 */ /* 0x000fcc00078e0013 */
[----:B------:R-:W0:Y:S01]  /*78c0*/  LDC R31, c[0x0][0x610] ;  /* 0x00018400ff1f7b82 */ /* 0x000e220000000800 */
[----:B----4-:R-:W-:Y:S05]  /*78d0*/  @!P0 BRA `(.L_x_164) ;  /* 0x0000000000288947 */ /* 0x010fea0003800000 */
[----:B------:R-:W4:Y:S02]  /*78e0*/  LDC R6, c[0x0][0x64c] ;  /* 0x00019300ff067b82 */ /* 0x000f240000000800 */
[----:B----4-:R-:W-:-:S05]  /*78f0*/  IADD3 R5, P0, R19, R6, RZ ;  /* 0x0000000613057210 */ /* 0x010fca0007f1e0ff */
[----:B------:R-:W-:-:S04]  /*7900*/  IMAD.X R15, RZ, RZ, R7, P0 ;  /* 0x000000ffff0f7224 */ /* 0x000fc800000e0607 */
[----:B------:R-:W-:-:S04]  /*7910*/  IMAD.WIDE.U32 R6, R15, R28, RZ ;  /* 0x0000001c0f067225 */ /* 0x000fc800078e00ff */
[----:B0-----:R-:W-:-:S04]  /*7920*/  IMAD.WIDE.U32 R10, P0, R5, R29, R6 ;  /* 0x0000001d050a7225 */ /* 0x001fc80007800006 */
[----:B------:R-:W-:-:S04]  /*7930*/  IMAD.WIDE.U32 R6, R5, R28, RZ ;  /* 0x0000001c05067225 */ /* 0x000fc800078e00ff */
[----:B------:R-:W-:Y:S01]  /*7940*/  IMAD.X R13, RZ, RZ, RZ, P0 ;  /* 0x000000ffff0d7224 */ /* 0x000fe200000e06ff */
[----:B------:R-:W-:Y:S01]  /*7950*/  IADD3 RZ, P0, R7, R10, RZ ;  /* 0x0000000a07ff7210 */ /* 0x000fe20007f1e0ff */
[----:B------:R-:W-:-:S04]  /*7960*/  IMAD.MOV.U32 R12, RZ, RZ, R11 ;  /* 0x000000ffff0c7224 */ /* 0x000fc800078e000b */
[----:B------:R-:W-:-:S08]  /*7970*/  IMAD.WIDE.U32.X R6, R15, R29, R12, P0 ;  /* 0x0000001d0f067225 */ /* 0x000fd000000e040c */
.L_x_164:
[----:B--2---:R-:W-:Y:S01]  /*7980*/  SHF.R.U64 R5, R6, R27, R7 ;  /* 0x0000001b06057219 */ /* 0x004fe20000001207 */
[----:B0-----:R-:W-:Y:S01]  /*7990*/  VIADD R7, R20, 0xffffffff ;  /* 0xffffffff14077836 */ /* 0x001fe20000000000 */
[----:B------:R-:W-:Y:S01]  /*79a0*/  LOP3.LUT R28, R14, R25, RZ, 0xc0, !PT ;  /* 0x000000190e1c7212 */ /* 0x000fe200078ec0ff */
[----:B------:R-:W-:Y:S02]  /*79b0*/  IMAD.MOV R18, RZ, RZ, -R18 ;  /* 0x000000ffff127224 */ /* 0x000fe400078e0a12 */
[----:B------:R-:W-:Y:S01]  /*79c0*/  IMAD.MOV R6, RZ, RZ, -R5 ;  /* 0x000000ffff067224 */ /* 0x000fe200078e0a05 */
[----:B------:R-:W-:Y:S01]  /*79d0*/  LOP3.LUT R16, R16, R7, RZ, 0xc0, !PT ;  /* 0x0000000710107212 */ /* 0x000fe200078ec0ff */
[----:B------:R-:W-:Y:S02]  /*79e0*/  IMAD R28, R26, R5, R28 ;  /* 0x000000051a1c7224 */ /* 0x000fe400078e021c */
[----:B-1----:R-:W-:Y:S02]  /*79f0*/  @P2 IMAD R23, R21, R18, R22 ;  /* 0x0000001215172224 */ /* 0x002fe400078e0216 */
[----:B---3--:R-:W-:-:S02]  /*7a00*/  IMAD R5, R6, R30, R19 ;  /* 0x0000001e06057224 */ /* 0x008fc400078e0213 */
[----:B------:R-:W-:Y:S02]  /*7a10*/  IMAD R28, R28, R31, R23 ;  /* 0x0000001f1c1c7224 */ /* 0x000fe400078e0217 */
[----:B------:R-:W-:Y:S02]  /*7a20*/  IMAD R5, R5, R20, R16 ;  /* 0x0000001405057224 */ /* 0x000fe400078e0210 */
[----:B------:R-:W-:-:S03]  /*7a30*/  IMAD.MOV.U32 R6, RZ, RZ, 0x1 ;  /* 0x00000001ff067424 */ /* 0x000fc600078e00ff */
[----:B------:R-:W-:Y:S02]  /*7a40*/  SEL R7, R5, R28, !P2 ;  /* 0x0000001c05077207 */ /* 0x000fe40005000000 */
[----:B------:R-:W-:Y:S01]  /*7a50*/  SEL R28, R28, R5, !P2 ;  /* 0x000000051c1c7207 */ /* 0x000fe20005000000 */
[----:B------:R-:W-:-:S07]  /*7a60*/  IMAD.MOV.U32 R5, RZ, RZ, R17 ;  /* 0x000000ffff057224 */ /* 0x000fce00078e0011 */
.L_x_162:
[----:B------:R-:W-:Y:S01]  /*7a70*/  LOP3.LUT P0, RZ, R6, 0xff, RZ, 0xc0, !PT ;  /* 0x000000ff06ff7812 */ /* 0x000fe2000780c0ff */
[----:B------:R-:W-:-:S12]  /*7a80*/  IMAD.MOV.U32 R6, RZ, RZ, R28 ;  /* 0x000000ffff067224 */ /* 0x000fd800078e001c */
[----:B------:R-:W-:Y:S05]  /*7a90*/  @P0 BRA `(.L_x_165) ;  /* 0xffffff9400280947 */ /* 0x000fea000383ffff */
[----:B------:R-:W-:Y:S05]  /*7aa0*/  EXIT ;  /* 0x000000000000794d */ /* 0x000fea0003800000 */
.L_x_3:
[----:B0-----:R-:W-:Y:S01]  /*7ab0*/  ULDC.64 UR4, c[0x0][0x650] ;  /* 0x0001940000047ab9 */ /* 0x001fe20000000a00 */
        /* <DEDUP_REMOVED lines=25> */
.L_x_167:
[--C-:B------:R-:W-:Y:S01]  /*7c50*/  SHF.R.U64 R16, R14, R18, R15.reuse ;  /* 0x000000120e107219 */ /* 0x100fe2000000120f */
[----:B------:R-:W0:Y:S01]  /*7c60*/  LDC R22, c[0x0][0x618] ;  /* 0x00018600ff167b82 */ /* 0x000e220000000800 */
[----:B------:R-:W-:Y:S01]  /*7c70*/  I2FP.F32.U32 R7, R8 ;  /* 0x0000000800077245 */ /* 0x000fe20000201000 */
[----:B------:R-:W-:Y:S01]  /*7c80*/  ULDC UR4, c[0x0][0x150] ;  /* 0x0000540000047ab9 */ /* 0x000fe20000000800 */
[----:B------:R-:W-:Y:S02]  /*7c90*/  SHF.R.U32.HI R6, RZ, R18, R15 ;  /* 0x00000012ff067219 */ /* 0x000fe4000001160f */
[----:B------:R-:W-:Y:S01]  /*7ca0*/  IADD3 R9, P0, RZ, -R16, RZ ;  /* 0x80000010ff097210 */ /* 0x000fe20007f1e0ff */
[----:B------:R-:W-:Y:S01]  /*7cb0*/  FMUL R13, R7, UR4 ;  /* 0x00000004070d7c20 */ /* 0x000fe20008400000 */
[----:B------:R-:W-:Y:S01]  /*7cc0*/  ULDC UR4, c[0x0][0x154] ;  /* 0x0000550000047ab9 */ /* 0x000fe20000000800 */
[----:B------:R-:W1:Y:S02]  /*7cd0*/  LDC.64 R24, c[0x0][0x640] ;  /* 0x00019000ff187b82 */ /* 0x000e640000000a00 */
[----:B------:R-:W-:-:S02]  /*7ce0*/  IMAD.X R11, RZ, RZ, ~R6, P0 ;  /* 0x000000ffff0b7224 */ /* 0x000fc400000e0e06 */
[----:B------:R-:W2:Y:S01]  /*7cf0*/  F2I.U32.TRUNC.NTZ R13, R13 ;  /* 0x0000000d000d7305 */ /* 0x000ea2000020f000 */
[----:B------:R-:W-:-:S03]  /*7d00*/  IMAD.WIDE.U32 R6, R9, R20, R2 ;  /* 0x0000001409067225 */ /* 0x000fc600078e0002 */
[----:B------:R-:W3:Y:S01]  /*7d10*/  LDC R15, c[0x0][0x144] ;  /* 0x00005100ff0f7b82 */ /* 0x000ee20000000800 */
[----:B------:R-:W-:-:S04]  /*7d20*/  IMAD R12, R11, R20, RZ ;  /* 0x000000140b0c7224 */ /* 0x000fc800078e02ff */
[----:B------:R-:W-:Y:S02]  /*7d30*/  IMAD R9, R9, R21, R12 ;  /* 0x0000001509097224 */ /* 0x000fe400078e020c */
[----:B------:R-:W-:Y:S01]  /*7d40*/  IMAD.MOV.U32 R12, RZ, RZ, -0x1 ;  /* 0xffffffffff0c7424 */ /* 0x000fe200078e00ff */
[----:B------:R-:W4:Y:S01]  /*7d50*/  LDC R18, c[0x0][0x608] ;  /* 0x00018200ff127b82 */ /* 0x000f220000000800 */
[----:B------:R-:W-:Y:S01]  /*7d60*/  IMAD.IADD R7, R7, 0x1, R9 ;  /* 0x0000000107077824 */ /* 0x000fe200078e0209 */
[----:B------:R-:W-:-:S04]  /*7d70*/  I2FP.F32.U32 R9, R10 ;  /* 0x0000000a00097245 */ /* 0x000fc80000201000 */
[-C--:B0-----:R-:W-:Y:S01]  /*7d80*/  SHF.R.U64 R14, R6, R22.reuse, R7 ;  /* 0x00000016060e7219 */ /* 0x081fe20000001207 */
[----:B--2---:R-:W-:Y:S01]  /*7d90*/  IMAD.MOV R6, RZ, RZ, -R13 ;  /* 0x000000ffff067224 */ /* 0x004fe200078e0a0d */
[----:B------:R-:W0:Y:S01]  /*7da0*/  LDC R11, c[0x0][0x658] ;  /* 0x00019600ff0b7b82 */ /* 0x000e220000000800 */
[----:B-1----:R-:W-:Y:S01]  /*7db0*/  ISETP.NE.U32.AND P0, PT, R24, RZ, PT ;  /* 0x000000ff1800720c */ /* 0x002fe20003f05070 */
[----:B------:R-:W-:Y:S01]  /*7dc0*/  FMUL R9, R9, UR4 ;  /* 0x0000000409097c20 */ /* 0x000fe20008400000 */
[----:B------:R-:W-:Y:S02]  /*7dd0*/  SHF.R.U32.HI R7, RZ, R22, R7 ;  /* 0x00000016ff077219 */ /* 0x000fe40000011607 */
[----:B------:R-:W-:-:S03]  /*7de0*/  ISETP.NE.AND.EX P0, PT, R25, RZ, PT, P0 ;  /* 0x000000ff1900720c */ /* 0x000fc60003f05300 */
[----:B------:R-:W1:Y:S01]  /*7df0*/  LDC R21, c[0x0][0x148] ;  /* 0x00005200ff157b82 */ /* 0x000e620000000800 */
[----:B---3--:R-:W-:Y:S02]  /*7e00*/  IMAD R22, R15, R6, R8 ;  /* 0x000000060f167224 */ /* 0x008fe400078e0208 */
[----:B------:R-:W-:-:S05]  /*7e10*/  IMAD.MOV.U32 R8, RZ, RZ, 0x1 ;  /* 0x00000001ff087424 */ /* 0x000fca00078e00ff */
[----:B------:R-:W2:Y:S01]  /*7e20*/  LDC R20, c[0x0][0x600] ;  /* 0x00018000ff147b82 */ /* 0x000ea20000000800 */
[-CC-:B----4-:R-:W-:Y:S02]  /*7e30*/  SHF.R.U64 R17, R14, R18.reuse, R7.reuse ;  /* 0x000000120e117219 */ /* 0x190fe40000001207 */
[----:B------:R-:W-:Y:S02]  /*7e40*/  SHF.R.U32.HI R6, RZ, R18, R7 ;  /* 0x00000012ff067219 */ /* 0x000fe40000011607 */
[----:B------:R3:W4:Y:S03]  /*7e50*/  F2I.U32.TRUNC.NTZ R18, R9 ;  /* 0x0000000900127305 */ /* 0x000726000020f000 */
[----:B------:R-:W1:Y:S01]  /*7e60*/  LDC R23, c[0x0][0x648] ;  /* 0x00019200ff177b82 */ /* 0x000e620000000800 */
[-C--:B0-----:R-:W-:Y:S02]  /*7e70*/  SHF.R.U64 R19, R17, R11.reuse, R6 ;  /* 0x0000000b11137219 */ /* 0x081fe40000001206 */
[----:B------:R-:W-:-:S02]  /*7e80*/  SHF.L.U32 R12, R12, R11, RZ ;  /* 0x0000000b0c0c7219 */ /* 0x000fc400000006ff */
[-C--:B------:R-:W-:Y:S01]  /*7e90*/  SHF.R.U32.HI R7, RZ, R11.reuse, R6 ;  /* 0x0000000bff077219 */ /* 0x080fe20000011606 */
[----:B------:R-:W-:Y:S01]  /*7ea0*/  IMAD.MOV.U32 R6, RZ, RZ, R19 ;  /* 0x000000ffff067224 */ /* 0x000fe200078e0013 */
[----:B------:R-:W-:Y:S01]  /*7eb0*/  SHF.L.U32 R27, R8, R11, RZ ;  /* 0x0000000b081b7219 */ /* 0x000fe200000006ff */
[----:B------:R-:W0:Y:S01]  /*7ec0*/  LDC R26, c[0x0][0x638] ;  /* 0x00018e00ff1a7b82 */ /* 0x000e220000000800 */
[----:B------:R-:W-:-:S07]  /*7ed0*/  LOP3.LUT R28, RZ, R12, RZ, 0x33, !PT ;  /* 0x0000000cff1c7212 */ /* 0x000fce00078e33ff */
[----:B------:R-:W0:Y:S01]  /*7ee0*/  LDC R29, c[0x0][0x610] ;  /* 0x00018400ff1d7b82 */ /* 0x000e220000000800 */
[----:B---34-:R-:W-:Y:S05]  /*7ef0*/  @!P0 BRA `(.L_x_168) ;  /* 0x0000000000288947 */ /* 0x018fea0003800000 */
        /* <DEDUP_REMOVED lines=10> */
.L_x_168:
[----:B-1----:R-:W-:Y:S01]  /*7fa0*/  SHF.R.U64 R7, R6, R23, R7 ;  /* 0x0000001706077219 */ /* 0x002fe20000001207 */
[----:B--2---:R-:W-:Y:S01]  /*7fb0*/  VIADD R9, R20, 0xffffffff ;  /* 0xffffffff14097836 */ /* 0x004fe20000000000 */
[----:B------:R-:W-:Y:S01]  /*7fc0*/  LOP3.LUT R6, R17, R28, RZ, 0xc0, !PT ;  /* 0x0000001c11067212 */ /* 0x000fe200078ec0ff */
[----:B------:R-:W-:Y:S02]  /*7fd0*/  IMAD.MOV R18, RZ, RZ, -R18 ;  /* 0x000000ffff127224 */ /* 0x000fe400078e0a12 */
[----:B------:R-:W-:Y:S02]  /*7fe0*/  IMAD.MOV R8, RZ, RZ, -R7 ;  /* 0x000000ffff087224 */ /* 0x000fe400078e0a07 */
[----:B------:R-:W-:Y:S01]  /*7ff0*/  IMAD R11, R27, R7, R6 ;  /* 0x000000071b0b7224 */ /* 0x000fe200078e0206 */
[----:B------:R-:W-:Y:S01]  /*8000*/  LOP3.LUT R7, R14, R9, RZ, 0xc0, !PT ;  /* 0x000000090e077212 */ /* 0x000fe200078ec0ff */
[----:B------:R-:W-:Y:S02]  /*8010*/  @P2 IMAD R22, R21, R18, R10 ;  /* 0x0000001215162224 */ /* 0x000fe400078e020a */
[----:B0-----:R-:W-:-:S02]  /*8020*/  IMAD R6, R8, R26, R19 ;  /* 0x0000001a08067224 */ /* 0x001fc400078e0213 */
[----:B------:R-:W-:Y:S02]  /*8030*/  IMAD R11, R11, R29, R22 ;  /* 0x0000001d0b0b7224 */ /* 0x000fe400078e0216 */
[----:B------:R-:W-:Y:S02]  /*8040*/  IMAD R6, R6, R20, R7 ;  /* 0x0000001406067224 */ /* 0x000fe400078e0207 */
[----:B------:R-:W-:-:S03]  /*8050*/  IMAD.MOV.U32 R8, RZ, RZ, 0x1 ;  /* 0x00000001ff087424 */ /* 0x000fc600078e00ff */
[----:B------:R-:W-:Y:S02]  /*8060*/  SEL R14, R6, R11, !P2 ;  /* 0x0000000b060e7207 */ /* 0x000fe40005000000 */
[----:B------:R-:W-:Y:S01]  /*8070*/  SEL R11, R11, R6, !P2 ;  /* 0x000000060b0b7207 */ /* 0x000fe20005000000 */
[----:B------:R-:W-:Y:S01]  /*8080*/  IMAD.MOV.U32 R6, RZ, RZ, R16 ;  /* 0x000000ffff067224 */ /* 0x000fe200078e0010 */
[----:B------:R-:W-:-:S07]  /*8090*/  PRMT R7, R8, 0x7610, R7 ;  /* 0x0000761008077816 */ /* 0x000fce0000000007 */
.L_x_166:
[----:B------:R-:W-:-:S08]  /*80a0*/  NOP ;  /* 0x0000000000007918 */ /* 0x000fd00000000000 */
[----:B------:R-:W0:-:S00]  /*80b0*/  USETMAXREG.DEALLOC.CTAPOOL 0x28 ;  /* 0x00000028000079c8 */ /* 0x000e0000080e0500 */
[----:B0-----:R-:W-:-:S13]  /*80c0*/  ISETP.NE.AND P0, PT, R5, RZ, PT ;  /* 0x000000ff0500720c */ /* 0x001fda0003f05270 */
[----:B------:R-:W-:Y:S05]  /*80d0*/  @P0 EXIT ;  /* 0x000000000000094d */ /* 0x000fea0003800000 */
[----:B------:R-:W-:Y:S01]  /*80e0*/  LOP3.LUT P0, RZ, R7, 0xff, RZ, 0xc0, !PT ;  /* 0x000000ff07ff7812 */ /* 0x000fe2000780c0ff */
[----:B------:R-:W-:Y:S02]  /*80f0*/  IMAD.MOV.U32 R5, RZ, RZ, 0x1 ;  /* 0x00000001ff057424 */ /* 0x000fe400078e00ff */
[----:B------:R-:W-:-:S10]  /*8100*/  IMAD.MOV.U32 R13, RZ, RZ, RZ ;  /* 0x000000ffff0d7224 */ /* 0x000fd400078e00ff */
[----:B------:R-:W-:Y:S05]  /*8110*/  @!P0 BRA `(.L_x_169) ;  /* 0x0000000c00288947 */ /* 0x000fea0003800000 */
[----:B------:R-:W0:Y:S01]  /*8120*/  LDC R5, c[0x0][0x28c] ;  /* 0x0000a300ff057b82 */ /* 0x000e220000000800 */
[----:B------:R-:W-:Y:S01]  /*8130*/  ULDC UR5, c[0x0][0x600] ;  /* 0x0001800000057ab9 */ /* 0x000fe20000000800 */
[----:B------:R-:W-:Y:S01]  /*8140*/  ULDC UR4, c[0x0][0xc] ;  /* 0x0000030000047ab9 */ /* 0x000fe20000000800 */
[----:B------:R-:W-:Y:S01]  /*8150*/  UIADD3 UR16, UR5, -0x1, URZ ;  /* 0xffffffff05107890 */ /* 0x000fe2000fffe03f */
[C---:B------:R-:W-:Y:S01]  /*8160*/  LOP3.LUT P3, RZ, R0.reuse, 0x7f, RZ, 0xc0, !PT ;  /* 0x0000007f00ff7812 */ /* 0x040fe2000786c0ff */
[----:B------:R-:W-:Y:S01]  /*8170*/  ULDC UR6, c[0x0][0x658] ;  /* 0x0001960000067ab9 */ /* 0x000fe20000000800 */
[----:B------:R-:W-:Y:S01]  /*8180*/  ULDC UR5, c[0x0][0x10] ;  /* 0x0000040000057ab9 */ /* 0x000fe20000000800 */
[----:B------:R-:W-:Y:S01]  /*8190*/  UMOV UR7, 0xffffffff ;  /* 0xffffffff00077882 */ /* 0x000fe20000000000 */
[----:B------:R-:W-:Y:S01]  /*81a0*/  UMOV UR8, 0x1 ;  /* 0x0000000100087882 */ /* 0x000fe20000000000 */
[----:B------:R-:W-:Y:S01]  /*81b0*/  UIMAD.WIDE.U32 UR4, UR4, UR5, URZ ;  /* 0x00000005040472a5 */ /* 0x000fe2000f8e003f */
[----:B------:R-:W-:Y:S01]  /*81c0*/  LOP3.LUT P0, RZ, R0, 0x1f, RZ, 0xc0, !PT ;  /* 0x0000001f00ff7812 */ /* 0x000fe2000780c0ff */
[----:B------:R-:W-:Y:S01]  /*81d0*/  USHF.L.U32 UR7, UR7, UR6, URZ ;  /* 0x0000000607077299 */ /* 0x000fe2000800063f */
[----:B------:R-:W-:Y:S01]  /*81e0*/  BSSY B0, `(.L_x_169) ;  /* 0x00000bd000007945 */ /* 0x000fe20003800000 */
[----:B------:R-:W-:Y:S01]  /*81f0*/  USHF.L.U32 UR18, UR8, UR6, URZ ;  /* 0x0000000608127299 */ /* 0x000fe2000800063f */
[----:B------:R-:W-:Y:S01]  /*8200*/  IMAD.MOV.U32 R15, RZ, RZ, 0x1 ;  /* 0x00000001ff0f7424 */ /* 0x000fe200078e00ff */
[----:B------:R-:W-:Y:S01]  /*8210*/  LOP3.LUT R16, R4, 0x2, RZ, 0xfc, !PT ;  /* 0x0000000204107812 */ /* 0x000fe200078efcff */
[----:B------:R-:W-:Y:S01]  /*8220*/  ULDC UR6, c[0x0][0x14] ;  /* 0x0000050000067ab9 */ /* 0x000fe20000000800 */
[----:B------:R-:W-:Y:S01]  /*8230*/  PLOP3.LUT P0, PT, P0, P3, PT, 0x8a, 0x0 ;  /* 0x000000000000781c */ /* 0x000fe20000707172 */
[----:B------:R-:W-:Y:S01]  /*8240*/  UIMAD.WIDE.U32 UR20, UR4, UR6, URZ ;  /* 0x00000006041472a5 */ /* 0x000fe2000f8e003f */
[----:B------:R-:W-:Y:S01]  /*8250*/  IMAD.MOV.U32 R13, RZ, RZ, RZ ;  /* 0x000000ffff0d7224 */ /* 0x000fe200078e00ff */
[----:B------:R-:W-:-:S02]  /*8260*/  UIMAD UR13, UR5, UR6, URZ ;  /* 0x00000006050d72a4 */ /* 0x000fc4000f8e023f */
[----:B------:R-:W-:Y:S01]  /*8270*/  ULOP3.LUT UR17, URZ, UR7, URZ, 0x33, !UPT ;  /* 0x000000073f117292 */ /* 0x000fe2000f8e333f */
[----:B0-----:R-:W-:Y:S01]  /*8280*/  VIADD R5, R5, 0x1f ;  /* 0x0000001f05057836 */ /* 0x001fe20000000000 */
[----:B------:R-:W-:Y:S01]  /*8290*/  UIADD3 UR13, UR21, UR13, URZ ;  /* 0x0000000d150d7290 */ /* 0x000fe2000fffe03f */
[----:B------:R-:W-:-:S03]  /*82a0*/  ULDC.64 UR22, c[0x0][0x198] ;  /* 0x0000660000167ab9 */ /* 0x000fc60000000a00 */
[----:B------:R-:W-:-:S04]  /*82b0*/  SHF.R.S32.HI R8, RZ, 0x1f, R5 ;  /* 0x0000001fff087819 */ /* 0x000fc80000011405 */
[----:B------:R-:W-:Y:S01]  /*82c0*/  LEA.HI R8, R8, R5, RZ, 0x5 ;  /* 0x0000000508087211 */ /* 0x000fe200078f28ff */
[----:B------:R-:W-:-:S03]  /*82d0*/  IMAD.MOV.U32 R5, RZ, RZ, 0x1 ;  /* 0x00000001ff057424 */ /* 0x000fc600078e00ff */
[----:B------:R-:W-:-:S05]  /*82e0*/  SHF.R.S32.HI R12, RZ, 0x5, R8 ;  /* 0x00000005ff0c7819 */ /* 0x000fca0000011408 */
[----:B------:R-:W-:-:S07]  /*82f0*/  VIADD R0, R12, 0x1 ;  /* 0x000000010c007836 */ /* 0x000fce0000000000 */
.L_x_181:
[----:B------:R-:W-:-:S03]  /*8300*/  UMOV UR4, 0xffffffff ;  /* 0xffffffff00047882 */ /* 0x000fc60000000000 */
[----:B------:R-:W-:Y:S05]  /*8310*/  BRA.DIV UR4, `(.L_x_170) ;  /* 0x0000000e04bc7947 */ /* 0x000fea000b800000 */
[----:B------:R-:W-:-:S13]  /*8320*/  ELECT P1, URZ, PT ;  /* 0x00000000003f782f */ /* 0x000fda0003820000 */
.L_x_193:
[----:B------:R-:W0:Y:S01]  /*8330*/  LDC R7, c[0x0][0x28c] ;  /* 0x0000a300ff077b82 */ /* 0x000e220000000800 */
[----:B------:R-:W-:Y:S01]  /*8340*/  BSSY B1, `(.L_x_171) ;  /* 0x0000035000017945 */ /* 0x000fe20003800000 */
[----:B0-----:R-:W-:-:S13]  /*8350*/  ISETP.LT.OR P1, PT, R7, 0x1, !P1 ;  /* 0x000000010700780c */ /* 0x001fda0004f21670 */
[----:B------:R-:W-:Y:S05]  /*8360*/  @P1 BRA `(.L_x_172) ;  /* 0x0000000000c81947 */ /* 0x000fea0003800000 */
[----:B------:R-:W-:Y:S02]  /*8370*/  IMAD.SHL.U32 R14, R14, 0x80, RZ ;  /* 0x000000800e0e7824 */ /* 0x000fe400078e00ff */
[----:B------:R-:W-:Y:S02]  /*8380*/  IMAD.SHL.U32 R17, R11, 0x80, RZ ;  /* 0x000000800b117824 */ /* 0x000fe400078e00ff */
[----:B------:R-:W-:Y:S02]  /*8390*/  IMAD.MOV.U32 R20, RZ, RZ, RZ ;  /* 0x000000ffff147224 */ /* 0x000fe400078e00ff */
[----:B------:R-:W-:Y:S02]  /*83a0*/  IMAD.MOV.U32 R7, RZ, RZ, R0 ;  /* 0x000000ffff077224 */ /* 0x000fe400078e0000 */
[----:B------:R-:W-:Y:S02]  /*83b0*/  IMAD.MOV.U32 R8, RZ, RZ, R5 ;  /* 0x000000ffff087224 */ /* 0x000fe400078e0005 */
[----:B------:R-:W-:-:S07]  /*83c0*/  IMAD.MOV.U32 R9, RZ, RZ, R13 ;  /* 0x000000ffff097224 */ /* 0x000fce00078e000d */
.L_x_176:
[----:B------:R-:W0:Y:S01]  /*83d0*/  S2R R11, SR_CgaCtaId ;  /* 0x00000000000b7919 */ /* 0x000e220000008800 */
[----:B------:R-:W-:-:S04]  /*83e0*/  MOV R10, 0x400 ;  /* 0x00000400000a7802 */ /* 0x000fc80000000f00 */
[----:B0-----:R-:W-:Y:S02]  /*83f0*/  LEA R18, R11, R10, 0x18 ;  /* 0x0000000a0b127211 */ /* 0x001fe400078ec0ff */
[----:B------:R-:W-:Y:S01]  /*8400*/  SHF.L.U32 R10, R8, 0x1f, RZ ;  /* 0x0000001f080a7819 */ /* 0x000fe200000006ff */
[----:B------:R-:W0:Y:S02]  /*8410*/  @!P3 LDC R11, c[0x0][0x500] ;  /* 0x00014000ff0bbb82 */ /* 0x000e240000000800 */
[----:B------:R-:W-:-:S04]  /*8420*/  IMAD R19, R9, 0x8, R18 ;  /* 0x0000000809137824 */ /* 0x000fc800078e0212 */
[----:B------:R-:W1:Y:S02]  /*8430*/  SYNCS.PHASECHK.TRANS64.TRYWAIT P1, [R19+URZ+0x28], R10 ;  /* 0x0000280a130075a7 */ /* 0x000e64000802017f */
[----:B-1----:R-:W-:Y:S05]  /*8440*/  @!P1 BRA `(.L_x_173) ;  /* 0x0000000c00909947 */ /* 0x002fea0003800000 */
.L_x_194:
[----:B-1----:R-:W-:Y:S01]  /*8450*/  PRMT R10, R16, 0x9910, RZ ;  /* 0x00009910100a7816 */ /* 0x002fe200000000ff */
[----:B0-----:R0:W-:Y:S03]  /*8460*/  @!P3 SYNCS.ARRIVE.TRANS64 RZ, [R19+URZ], R11 ;  /* 0x0000000b13ffb9a7 */ /* 0x0011e6000800003f */
[----:B------:R-:W-:-:S13]  /*8470*/  ISETP.NE.AND P1, PT, R10, 0x2, PT ;  /* 0x000000020a00780c */ /* 0x000fda0003f25270 */
[----:B0-----:R-:W-:Y:S05]  /*8480*/  @P1 BRA `(.L_x_174) ;  /* 0x0000000000041947 */ /* 0x001fea0003800000 */
[----:B------:R-:W-:Y:S01]  /*8490*/  BPT.TRAP 0x1 ;  /* 0x000000040000795c */ /* 0x000fe20000300000 */
.L_x_174:
[----:B------:R-:W-:Y:S05]  /*84a0*/  @P0 BRA `(.L_x_175) ;  /* 0x0000000000040947 */ /* 0x000fea0003800000 */
[----:B------:R-:W-:Y:S01]  /*84b0*/  BPT.TRAP 0x1 ;  /* 0x000000040000795c */ /* 0x000fe20000300000 */
.L_x_175:
[----:B------:R-:W-:Y:S01]  /*84c0*/  IMAD R18, R9, 0x1000, R18 ;  /* 0x0000100009127824 */ /* 0x000fe200078e0212 */
[----:B------:R-:W-:Y:S01]  /*84d0*/  R2UR UR9, R19 ;  /* 0x00000000130972ca */ /* 0x000fe200000e0000 */
[----:B------:R-:W-:Y:S01]  /*84e0*/  VIADD R7, R7, 0xffffffff ;  /* 0xffffffff07077836 */ /* 0x000fe20000000000 */
[----:B------:R-:W-:Y:S01]  /*84f0*/  UIADD3 UR4, UP0, UR22, 0xf0, URZ ;  /* 0x000000f016047890 */ /* 0x000fe2000ff1e03f */
[----:B------:R-:W-:Y:S01]  /*8500*/  R2UR UR11, R17 ;  /* 0x00000000110b72ca */ /* 0x000fe200000e0000 */
[----:B------:R-:W-:Y:S01]  /*8510*/  UIADD3 UR24, UP1, UR22, 0x1f0, URZ ;  /* 0x000001f016187890 */ /* 0x000fe2000ff3e03f */
[----:B------:R-:W-:Y:S01]  /*8520*/  R2UR UR8, R18 ;  /* 0x00000000120872ca */ /* 0x000fe200000e0000 */
[----:B------:R-:W-:Y:S01]  /*8530*/  UIADD3.X UR5, URZ, UR23, URZ, UP0, !UPT ;  /* 0x000000173f057290 */ /* 0x000fe200087fe43f */
[----:B------:R-:W-:Y:S01]  /*8540*/  R2UR UR10, R20 ;  /* 0x00000000140a72ca */ /* 0x000fe200000e0000 */
[----:B------:R-:W-:Y:S01]  /*8550*/  VIADD R9, R9, 0x1 ;  /* 0x0000000109097836 */ /* 0x000fe20000000000 */
[----:B------:R-:W-:Y:S01]  /*8560*/  R2UR UR12, R6 ;  /* 0x00000000060c72ca */ /* 0x000fe200000e0000 */
[----:B------:R-:W-:Y:S01]  /*8570*/  UIADD3.X UR25, URZ, UR23, URZ, UP1, !UPT ;  /* 0x000000173f197290 */ /* 0x000fe20008ffe43f */
[----:B------:R-:W-:Y:S01]  /*8580*/  R2UR UR19, R14 ;  /* 0x000000000e1372ca */ /* 0x000fe200000e0000 */
[----:B------:R-:W-:Y:S01]  /*8590*/  UMOV UR6, 0x0 ;  /* 0x0000000000067882 */ /* 0x000fe20000000000 */
[----:B------:R-:W-:Y:S01]  /*85a0*/  ISETP.GT.AND P4, PT, R7, 0x1, PT ;  /* 0x000000010700780c */ /* 0x000fe20003f84270 */
[----:B------:R-:W-:Y:S01]  /*85b0*/  UMOV UR7, 0x10000000 ;  /* 0x1000000000077882 */ /* 0x000fe20000000000 */
[----:B------:R-:W-:Y:S01]  /*85c0*/  ISETP.NE.AND P1, PT, R9, 0x5, PT ;  /* 0x000000050900780c */ /* 0x000fe20003f25270 */
[----:B------:R-:W-:-:S02]  /*85d0*/  VIADD R20, R20, 0x20 ;  /* 0x0000002014147836 */ /* 0x000fc40000000000 */
[----:B------:R-:W-:Y:S01]  /*85e0*/  UIADD3 UR14, UR8, 0x100, URZ ;  /* 0x00000100080e7890 */ /* 0x000fe2000fffe03f */
[----:B------:R-:W-:Y:S01]  /*85f0*/  SEL R11, RZ, 0x1, P1 ;  /* 0x00000001ff0b7807 */ /* 0x000fe20000800000 */
[----:B------:R-:W-:Y:S01]  /*8600*/  UIADD3 UR15, UR8, 0x5100, URZ ;  /* 0x00005100080f7890 */ /* 0x000fe2000fffe03f */
[----:B------:R-:W-:Y:S02]  /*8610*/  SEL R9, R9, RZ, P1 ;  /* 0x000000ff09097207 */ /* 0x000fe40000800000 */
[----:B------:R-:W-:Y:S02]  /*8620*/  LOP3.LUT R8, R8, R11, RZ, 0x3c, !PT ;  /* 0x0000000b08087212 */ /* 0x000fe400078e3cff */
[----:B------:R-:W-:Y:S02]  /*8630*/  UMOV UR8, UR14 ;  /* 0x0000000e00087c82 */ /* 0x000fe40008000000 */
[----:B------:R0:W-:Y:S02]  /*8640*/  UTMALDG.3D [UR8], [UR4], desc[UR6] ;  /* 0x00000608040075b4 */ /* 0x0001e40008011000 */
[----:B0-----:R-:W-:Y:S01]  /*8650*/  UMOV UR8, UR15 ;  /* 0x0000000f00087c82 */ /* 0x001fe20008000000 */
[----:B------:R-:W-:-:S02]  /*8660*/  UMOV UR11, UR19 ;  /* 0x00000013000b7c82 */ /* 0x000fc40008000000 */
[----:B------:R0:W-:Y:S02]  /*8670*/  UTMALDG.3D [UR8], [UR24], desc[UR6] ;  /* 0x00000608180075b4 */ /* 0x0001e40008011000 */
[----:B0-----:R-:W-:Y:S05]  /*8680*/  @P4 BRA `(.L_x_176) ;  /* 0xfffffffc00504947 */ /* 0x001fea000383ffff */
.L_x_172:
[----:B------:R-:W-:Y:S05]  /*8690*/  BSYNC B1 ;  /* 0x0000000000017941 */ /* 0x000fea0003800000 */
.L_x_171:
[----:B------:R-:W-:Y:S01]  /*86a0*/  LOP3.LUT P4, RZ, R15, 0xff, RZ, 0xc0, !PT ;  /* 0x000000ff0fff7812 */ /* 0x000fe2000788c0ff */
[----:B------:R-:W-:Y:S01]  /*86b0*/  IMAD.IADD R13, R12, 0x1, R13 ;  /* 0x000000010c0d7824 */ /* 0x000fe200078e020d */
[----:B------:R-:W-:Y:S01]  /*86c0*/  IADD3 R2, P5, R2, UR20, RZ ;  /* 0x0000001402027c10 */ /* 0x000fe2000ffbe0ff */
[----:B------:R-:W-:Y:S01]  /*86d0*/  ULDC.64 UR4, c[0x0][0x650] ;  /* 0x0001940000047ab9 */ /* 0x000fe20000000a00 */
[----:B------:R-:W-:Y:S01]  /*86e0*/  BSSY B1, `(.L_x_177) ;  /* 0x000006a000017945 */ /* 0x000fe20003800000 */
[----:B------:R-:W-:Y:S01]  /*86f0*/  IMAD.MOV.U32 R11, RZ, RZ, -0x1 ;  /* 0xffffffffff0b7424 */ /* 0x000fe200078e00ff */
[----:B------:R-:W-:Y:S01]  /*8700*/  ISETP.GT.U32.AND P1, PT, R13, 0x4, PT ;  /* 0x000000040d00780c */ /* 0x000fe20003f24070 */
[----:B------:R-:W-:Y:S01]  /*8710*/  IMAD.MOV.U32 R14, RZ, RZ, -0x1 ;  /* 0xffffffffff0e7424 */ /* 0x000fe200078e00ff */
[----:B------:R-:W-:Y:S02]  /*8720*/  IADD3.X R3, R3, UR13, RZ, P5, !PT ;  /* 0x0000000d03037c10 */ /* 0x000fe4000affe4ff */
[----:B------:R-:W-:-:S02]  /*8730*/  ISETP.LT.U32.AND P1, PT, R12, 0x5, P1 ;  /* 0x000000050c00780c */ /* 0x000fc40000f21070 */
[----:B------:R-:W-:Y:S01]  /*8740*/  PRMT R15, RZ, 0x7610, R15 ;  /* 0x00007610ff0f7816 */ /* 0x000fe2000000000f */
[----:B------:R-:W0:Y:S01]  /*8750*/  @P4 S2R R7, SR_CgaCtaId ;  /* 0x0000000000074919 */ /* 0x000e220000008800 */
[----:B------:R-:W-:-:S04]  /*8760*/  @P4 MOV R6, 0x400 ;  /* 0x0000040000064802 */ /* 0x000fc80000000f00 */
[----:B0-----:R-:W-:Y:S01]  /*8770*/  @P4 LEA R8, R7, R6, 0x18 ;  /* 0x0000000607084211 */ /* 0x001fe200078ec0ff */
[----:B------:R-:W-:Y:S01]  /*8780*/  IMAD.WIDE.U32 R6, R13, -0x33333333, RZ ;  /* 0xcccccccd0d067825 */ /* 0x000fe200078e00ff */
[----:B------:R-:W-:Y:S02]  /*8790*/  SEL R6, RZ, 0x1, !P1 ;  /* 0x00000001ff067807 */ /* 0x000fe40004800000 */
[----:B------:R-:W-:Y:S01]  /*87a0*/  ISETP.GE.U32.AND P1, PT, R2, UR4, PT ;  /* 0x0000000402007c0c */ /* 0x000fe2000bf26070 */
[----:B------:R0:W-:Y:S01]  /*87b0*/  @P4 SYNCS.ARRIVE.TRANS64.A1T0 RZ, [R8+URZ+0x68], RZ ;  /* 0x000068ff08ff49a7 */ /* 0x0001e2000810003f */
[----:B------:R-:W-:Y:S02]  /*87c0*/  ISETP.GE.U32.AND P4, PT, R12, 0x5, PT ;  /* 0x000000050c00780c */ /* 0x000fe40003f86070 */
[----:B------:R-:W-:Y:S02]  /*87d0*/  ISETP.GE.U32.AND.EX P1, PT, R3, UR5, PT, P1 ;  /* 0x0000000503007c0c */ /* 0x000fe4000bf26110 */
[----:B------:R-:W-:Y:S01]  /*87e0*/  LOP3.LUT R5, R5, R6, RZ, 0x3c, !PT ;  /* 0x0000000605057212 */ /* 0x000fe200078e3cff */
[----:B------:R-:W-:Y:S01]  /*87f0*/  IMAD.MOV.U32 R6, RZ, RZ, -0x1 ;  /* 0xffffffffff067424 */ /* 0x000fe200078e00ff */
[----:B0-----:R-:W-:-:S02]  /*8800*/  SHF.R.U32.HI R8, RZ, 0x2, R7 ;  /* 0x00000002ff087819 */ /* 0x001fc40000011607 */
[----:B------:R-:W-:-:S03]  /*8810*/  PRMT R7, RZ, 0x7610, R7 ;  /* 0x00007610ff077816 */ /* 0x000fc60000000007 */
[----:B------:R-:W-:Y:S02]  /*8820*/  IMAD R13, R8, -0x5, R13 ;  /* 0xfffffffb080d7824 */ /* 0x000fe400078e020d */
[----:B------:R-:W-:Y:S02]  /*8830*/  @P4 LOP3.LUT R5, R5, 0x1, R8, 0x78, !PT ;  /* 0x0000000105054812 */ /* 0x000fe400078e7808 */
[----:B------:R-:W-:Y:S05]  /*8840*/  @P1 BRA `(.L_x_178) ;  /* 0x00000004004c1947 */ /* 0x000fea0003800000 */
[----:B------:R-:W-:Y:S01]  /*8850*/  ULDC.64 UR4, c[0x0][0x628] ;  /* 0x00018a0000047ab9 */ /* 0x000fe20000000a00 */
[----:B------:R-:W0:Y:S01]  /*8860*/  S2R R17, SR_CTAID.X ;  /* 0x0000000000117919 */ /* 0x000e220000002500 */
[----:B------:R-:W-:Y:S01]  /*8870*/  ISETP.NE.U32.AND P1, PT, RZ, UR4, PT ;  /* 0x00000004ff007c0c */ /* 0x000fe2000bf25070 */
[----:B------:R-:W-:Y:S01]  /*8880*/  ULDC UR7, c[0x0][0x630] ;  /* 0x00018c0000077ab9 */ /* 0x000fe20000000800 */
[----:B------:R-:W-:Y:S01]  /*8890*/  IMAD.MOV.U32 R6, RZ, RZ, R2 ;  /* 0x000000ffff067224 */ /* 0x000fe200078e0002 */
[----:B------:R-:W1:Y:S01]  /*88a0*/  S2R R14, SR_CTAID.Y ;  /* 0x00000000000e7919 */ /* 0x000e620000002600 */
[----:B------:R-:W-:Y:S01]  /*88b0*/  ISETP.NE.AND.EX P1, PT, RZ, UR5, PT, P1 ;  /* 0x00000005ff007c0c */ /* 0x000fe2000bf25310 */
[----:B------:R-:W-:-:S12]  /*88c0*/  IMAD.MOV.U32 R7, RZ, RZ, R3 ;  /* 0x000000ffff077224 */ /* 0x000fd800078e0003 */
[----:B------:R-:W-:Y:S05]  /*88d0*/  @!P1 BRA `(.L_x_179) ;  /* 0x0000000000289947 */ /* 0x000fea0003800000 */
[----:B------:R-:W-:Y:S02]  /*88e0*/  ULDC UR6, c[0x0][0x634] ;  /* 0x00018d0000067ab9 */ /* 0x000fe40000000800 */
[----:B------:R-:W-:-:S05]  /*88f0*/  IADD3 R11, P1, R2, UR6, RZ ;  /* 0x00000006020b7c10 */ /* 0x000fca000ff3e0ff */
[----:B------:R-:W-:-:S04]  /*8900*/  IMAD.X R19, RZ, RZ, R3, P1 ;  /* 0x000000ffff137224 */ /* 0x000fc800008e0603 */
[----:B------:R-:W-:-:S04]  /*8910*/  IMAD.WIDE.U32 R8, R19, UR4, RZ ;  /* 0x0000000413087c25 */ /* 0x000fc8000f8e00ff */
[----:B------:R-:W-:-:S04]  /*8920*/  IMAD.WIDE.U32 R8, P1, R11, UR5, R8 ;  /* 0x000000050b087c25 */ /* 0x000fc8000f820008 */
[----:B------:R-:W-:-:S04]  /*8930*/  IMAD.WIDE.U32 R10, R11, UR4, RZ ;  /* 0x000000040b0a7c25 */ /* 0x000fc8000f8e00ff */
[----:B------:R-:W-:Y:S01]  /*8940*/  IMAD.X R7, RZ, RZ, RZ, P1 ;  /* 0x000000ffff077224 */ /* 0x000fe200008e06ff */
[----:B------:R-:W-:Y:S01]  /*8950*/  IADD3 RZ, P1, R11, R8, RZ ;  /* 0x000000080bff7210 */ /* 0x000fe20007f3e0ff */
[----:B------:R-:W-:-:S04]  /*8960*/  IMAD.MOV.U32 R6, RZ, RZ, R9 ;  /* 0x000000ffff067224 */ /* 0x000fc800078e0009 */
[----:B------:R-:W-:-:S08]  /*8970*/  IMAD.WIDE.U32.X R6, R19, UR5, R6, P1 ;  /* 0x0000000513067c25 */ /* 0x000fd000088e0406 */
.L_x_179:
[--C-:B------:R-:W-:Y:S01]  /*8980*/  SHF.R.U64 R10, R6, UR7, R7.reuse ;  /* 0x00000007060a7c19 */ /* 0x100fe20008001207 */
[----:B------:R-:W-:Y:S01]  /*8990*/  ULDC.64 UR4, c[0x0][0x620] ;  /* 0x0001880000047ab9 */ /* 0x000fe20000000a00 */
[----:B------:R-:W-:Y:S01]  /*89a0*/  SHF.R.U32.HI R6, RZ, UR7, R7 ;  /* 0x00000007ff067c19 */ /* 0x000fe20008011607 */
[----:B------:R-:W2:Y:S01]  /*89b0*/  LDC R22, c[0x0][0x144] ;  /* 0x00005100ff167b82 */ /* 0x000ea20000000800 */
[----:B------:R-:W-:Y:S01]  /*89c0*/  IADD3 R9, P1, RZ, -R10, RZ ;  /* 0x8000000aff097210 */ /* 0x000fe20007f3e0ff */
[----:B------:R-:W-:Y:S01]  /*89d0*/  ULDC.64 UR8, c[0x0][0x640] ;  /* 0x0001900000087ab9 */ /* 0x000fe20000000a00 */
[----:B0-----:R-:W-:Y:S01]  /*89e0*/  I2FP.F32.U32 R11, R17 ;  /* 0x00000011000b7245 */ /* 0x001fe20000201000 */
[----:B------:R-:W-:Y:S02]  /*89f0*/  ULDC UR6, c[0x0][0x608] ;  /* 0x0001820000067ab9 */ /* 0x000fe40000000800 */
[----:B------:R-:W-:Y:S01]  /*8a00*/  IMAD.X R6, RZ, RZ, ~R6, P1 ;  /* 0x000000ffff067224 */ /* 0x000fe200008e0e06 */
[----:B------:R-:W-:Y:S01]  /*8a10*/  ISETP.NE.U32.AND P1, PT, RZ, UR8, PT ;  /* 0x00000008ff007c0c */ /* 0x000fe2000bf25070 */
[----:B------:R-:W0:Y:S02]  /*8a20*/  LDC R19, c[0x0][0x148] ;  /* 0x00005200ff137b82 */ /* 0x000e240000000800 */
[----:B------:R-:W-:Y:S01]  /*8a30*/  IMAD R8, R6, UR4, RZ ;  /* 0x0000000406087c24 */ /* 0x000fe2000f8e02ff */
[----:B------:R-:W-:Y:S01]  /*8a40*/  ISETP.NE.AND.EX P1, PT, RZ, UR9, PT, P1 ;  /* 0x00000009ff007c0c */ /* 0x000fe2000bf25310 */
[----:B------:R-:W-:Y:S01]  /*8a50*/  IMAD.WIDE.U32 R6, R9, UR4, R2 ;  /* 0x0000000409067c25 */ /* 0x000fe2000f8e0002 */
[----:B------:R-:W-:-:S03]  /*8a60*/  ULDC UR4, c[0x0][0x150] ;  /* 0x0000540000047ab9 */ /* 0x000fc60000000800 */
[----:B------:R-:W-:Y:S02]  /*8a70*/  IMAD R9, R9, UR5, R8 ;  /* 0x0000000509097c24 */ /* 0x000fe4000f8e0208 */
[----:B------:R-:W-:Y:S01]  /*8a80*/  FMUL R8, R11, UR4 ;  /* 0x000000040b087c20 */ /* 0x000fe20008400000 */
[----:B------:R-:W-:Y:S01]  /*8a90*/  ULDC UR4, c[0x0][0x618] ;  /* 0x0001860000047ab9 */ /* 0x000fe20000000800 */
[----:B------:R-:W-:Y:S01]  /*8aa0*/  ULDC UR5, c[0x0][0x154] ;  /* 0x0000550000057ab9 */ /* 0x000fe20000000800 */
[----:B------:R-:W-:-:S03]  /*8ab0*/  IMAD.IADD R7, R7, 0x1, R9 ;  /* 0x0000000107077824 */ /* 0x000fc600078e0209 */
[----:B------:R-:W3:Y:S02]  /*8ac0*/  F2I.U32.TRUNC.NTZ R8, R8 ;  /* 0x0000000800087305 */ /* 0x000ee4000020f000 */
[----:B------:R-:W-:Y:S02]  /*8ad0*/  SHF.R.U64 R11, R6, UR4, R7 ;  /* 0x00000004060b7c19 */ /* 0x000fe40008001207 */
[----:B-1----:R-:W-:-:S05]  /*8ae0*/  I2FP.F32.U32 R6, R14 ;  /* 0x0000000e00067245 */ /* 0x002fca0000201000 */
[----:B------:R-:W-:Y:S01]  /*8af0*/  FMUL R21, R6, UR5 ;  /* 0x0000000506157c20 */ /* 0x000fe20008400000 */
[----:B------:R-:W-:Y:S01]  /*8b00*/  SHF.R.U32.HI R6, RZ, UR4, R7 ;  /* 0x00000004ff067c19 */ /* 0x000fe20008011607 */
[----:B------:R-:W-:-:S03]  /*8b10*/  ULDC UR4, c[0x0][0x658] ;  /* 0x0001960000047ab9 */ /* 0x000fc60000000800 */
[--C-:B------:R-:W-:Y:S01]  /*8b20*/  SHF.R.U64 R20, R11, UR6, R6.reuse ;  /* 0x000000060b147c19 */ /* 0x100fe20008001206 */
[----:B------:R-:W1:Y:S01]  /*8b30*/  F2I.U32.TRUNC.NTZ R21, R21 ;  /* 0x0000001500157305 */ /* 0x000e62000020f000 */
[----:B------:R-:W-:Y:S01]  /*8b40*/  SHF.R.U32.HI R7, RZ, UR6, R6 ;  /* 0x00000006ff077c19 */ /* 0x000fe20008011606 */
[----:B---3--:R-:W-:-:S03]  /*8b50*/  IMAD.MOV R8, RZ, RZ, -R8 ;  /* 0x000000ffff087224 */ /* 0x008fc600078e0a08 */
[----:B------:R-:W-:Y:S01]  /*8b60*/  SHF.R.U64 R18, R20, UR4, R7 ;  /* 0x0000000414127c19 */ /* 0x000fe20008001207 */
[----:B--2---:R-:W-:Y:S01]  /*8b70*/  IMAD R17, R22, R8, R17 ;  /* 0x0000000816117224 */ /* 0x004fe200078e0211 */
[----:B------:R-:W-:-:S03]  /*8b80*/  SHF.R.U32.HI R23, RZ, UR4, R7 ;  /* 0x00000004ff177c19 */ /* 0x000fc60008011607 */
[----:B------:R-:W-:Y:S02]  /*8b90*/  IMAD.MOV.U32 R6, RZ, RZ, R18 ;  /* 0x000000ffff067224 */ /* 0x000fe400078e0012 */
[----:B------:R-:W-:Y:S01]  /*8ba0*/  IMAD.MOV.U32 R7, RZ, RZ, R23 ;  /* 0x000000ffff077224 */ /* 0x000fe200078e0017 */
[----:B-1----:R-:W-:Y:S06]  /*8bb0*/  @!P1 BRA `(.L_x_180) ;  /* 0x0000000000289947 */ /* 0x002fec0003800000 */
[----:B------:R-:W-:Y:S02]  /*8bc0*/  ULDC UR4, c[0x0][0x64c] ;  /* 0x0001930000047ab9 */ /* 0x000fe40000000800 */
[----:B------:R-:W-:-:S05]  /*8bd0*/  IADD3 R7, P1, R18, UR4, RZ ;  /* 0x0000000412077c10 */ /* 0x000fca000ff3e0ff */
[----:B------:R-:W-:-:S04]  /*8be0*/  IMAD.X R23, RZ, RZ, R23, P1 ;  /* 0x000000ffff177224 */ /* 0x000fc800008e0617 */
[----:B------:R-:W-:-:S04]  /*8bf0*/  IMAD.WIDE.U32 R8, R23, UR8, RZ ;  /* 0x0000000817087c25 */ /* 0x000fc8000f8e00ff */
[----:B------:R-:W-:-:S04]  /*8c00*/  IMAD.WIDE.U32 R8, P1, R7, UR9, R8 ;  /* 0x0000000907087c25 */ /* 0x000fc8000f820008 */
[----:B------:R-:W-:-:S04]  /*8c10*/  IMAD.WIDE.U32 R6, R7, UR8, RZ ;  /* 0x0000000807067c25 */ /* 0x000fc8000f8e00ff */
[----:B------:R-:W-:Y:S01]  /*8c20*/  IMAD.MOV.U32 R6, RZ, RZ, R9 ;  /* 0x000000ffff067224 */ /* 0x000fe200078e0009 */
[----:B------:R-:W-:Y:S01]  /*8c30*/  IADD3 RZ, P4, R7, R8, RZ ;  /* 0x0000000807ff7210 */ /* 0x000fe20007f9e0ff */
[----:B------:R-:W-:-:S04]  /*8c40*/  IMAD.X R7, RZ, RZ, RZ, P1 ;  /* 0x000000ffff077224 */ /* 0x000fc800008e06ff */
[----:B------:R-:W-:-:S08]  /*8c50*/  IMAD.WIDE.U32.X R6, R23, UR9, R6, P4 ;  /* 0x0000000917067c25 */ /* 0x000fd0000a0e0406 */
.L_x_180:
[----:B------:R-:W-:Y:S01]  /*8c60*/  ULDC UR4, c[0x0][0x648] ;  /* 0x0001920000047ab9 */ /* 0x000fe20000000800 */
[----:B------:R-:W-:Y:S01]  /*8c70*/  LOP3.LUT R20, R20, UR17, RZ, 0xc0, !PT ;  /* 0x0000001114147c12 */ /* 0x000fe2000f8ec0ff */
[----:B------:R-:W-:Y:S01]  /*8c80*/  IMAD.MOV R21, RZ, RZ, -R21 ;  /* 0x000000ffff157224 */ /* 0x000fe200078e0a15 */
[----:B------:R-:W-:Y:S01]  /*8c90*/  SHF.R.U64 R7, R6, UR4, R7 ;  /* 0x0000000406077c19 */ /* 0x000fe20008001207 */
[----:B------:R-:W-:Y:S01]  /*8ca0*/  ULDC UR4, c[0x0][0x638] ;  /* 0x00018e0000047ab9 */ /* 0x000fe20000000800 */
[----:B------:R-:W-:Y:S01]  /*8cb0*/  LOP3.LUT R11, R11, UR16, RZ, 0xc0, !PT ;  /* 0x000000100b0b7c12 */ /* 0x000fe2000f8ec0ff */
[----:B0-----:R-:W-:Y:S01]  /*8cc0*/  @P2 IMAD R17, R19, R21, R14 ;  /* 0x0000001513112224 */ /* 0x001fe200078e020e */
[----:B------:R-:W-:Y:S01]  /*8cd0*/  ULDC UR5, c[0x0][0x610] ;  /* 0x0001840000057ab9 */ /* 0x000fe20000000800 */
[----:B------:R-:W-:Y:S02]  /*8ce0*/  IMAD.MOV R9, RZ, RZ, -R7 ;  /* 0x000000ffff097224 */ /* 0x000fe400078e0a07 */
[----:B------:R-:W-:-:S02]  /*8cf0*/  IMAD R20, R7, UR18, R20 ;  /* 0x0000001207147c24 */ /* 0x000fc4000f8e0214 */
[----:B------:R-:W-:Y:S01]  /*8d00*/  IMAD R18, R9, UR4, R18 ;  /* 0x0000000409127c24 */ /* 0x000fe2000f8e0212 */
[----:B------:R-:W-:Y:S01]  /*8d10*/  ULDC UR4, c[0x0][0x600] ;  /* 0x0001800000047ab9 */ /* 0x000fe20000000800 */
[----:B------:R-:W-:Y:S02]  /*8d20*/  IMAD R17, R20, UR5, R17 ;  /* 0x0000000514117c24 */ /* 0x000fe4000f8e0211 */
[----:B------:R-:W-:Y:S02]  /*8d30*/  IMAD R18, R18, UR4, R11 ;  /* 0x0000000412127c24 */ /* 0x000fe4000f8e020b */
[----:B------:R-:W-:Y:S02]  /*8d40*/  IMAD.MOV.U32 R7, RZ, RZ, 0x1 ;  /* 0x00000001ff077424 */ /* 0x000fe400078e00ff */
[----:B------:R-:W-:Y:S01]  /*8d50*/  IMAD.MOV.U32 R6, RZ, RZ, R10 ;  /* 0x000000ffff067224 */ /* 0x000fe200078e000a */
[----:B------:R-:W-:Y:S02]  /*8d60*/  SEL R14, R18, R17, !P2 ;  /* 0x00000011120e7207 */ /* 0x000fe40005000000 */
[----:B------:R-:W-:-:S07]  /*8d70*/  SEL R11, R17, R18, !P2 ;  /* 0x00000012110b7207 */ /* 0x000fce0005000000 */
.L_x_178:
[----:B------:R-:W-:Y:S05]  /*8d80*/  BSYNC B1 ;  /* 0x0000000000017941 */ /* 0x000fea0003800000 */
.L_x_177:
[----:B------:R-:W-:-:S13]  /*8d90*/  LOP3.LUT P1, RZ, R7, 0xff, RZ, 0xc0, !PT ;  /* 0x000000ff07ff7812 */ /* 0x000fda000782c0ff */
[----:B------:R-:W-:Y:S05]  /*8da0*/  @P1 BRA `(.L_x_181) ;  /* 0xfffffff400541947 */ /* 0x000fea000383ffff */
[----:B------:R-:W-:Y:S05]  /*8db0*/  BSYNC B0 ;  /* 0x0000000000007941 */ /* 0x000fea0003800000 */
.L_x_169:
[----:B------:R-:W-:-:S03]  /*8dc0*/  UMOV UR4, 0xffffffff ;  /* 0xffffffff00047882 */ /* 0x000fc60000000000 */
[----:B------:R-:W-:Y:S05]  /*8dd0*/  BRA.DIV UR4, `(.L_x_182) ;  /* 0x0000000604407947 */ /* 0x000fea000b800000 */
[----:B------:R-:W-:-:S13]  /*8de0*/  ELECT P0, URZ, PT ;  /* 0x00000000003f782f */ /* 0x000fda0003800000 */
.L_x_197:
[----:B------:R-:W-:Y:S04]  /*8df0*/  BSSY B0, `(.L_x_183) ;  /* 0x0000034000007945 */ /* 0x000fe80003800000 */
[----:B------:R-:W-:Y:S05]  /*8e00*/  @!P0 BRA `(.L_x_184) ;  /* 0x0000000000c88947 */ /* 0x000fea0003800000 */
[----:B------:R-:W-:-:S04]  /*8e10*/  LOP3.LUT R4, R4, 0x2, RZ, 0xfc, !PT ;  /* 0x0000000204047812 */ /* 0x000fc800078efcff */
[----:B------:R-:W-:-:S13]  /*8e20*/  ISETP.NE.AND P0, PT, R4, 0x3, PT ;  /* 0x000000030400780c */ /* 0x000fda0003f05270 */
[----:B------:R-:W-:Y:S05]  /*8e30*/  @!P0 BRA `(.L_x_185) ;  /* 0x0000000000048947 */ /* 0x000fea0003800000 */
[----:B------:R-:W-:Y:S01]  /*8e40*/  BPT.TRAP 0x1 ;  /* 0x000000040000795c */ /* 0x000fe20000300000 */
.L_x_185:
[----:B------:R-:W0:Y:S01]  /*8e50*/  S2R R3, SR_CgaCtaId ;  /* 0x0000000000037919 */ /* 0x000e220000008800 */
[----:B------:R-:W-:-:S04]  /*8e60*/  MOV R0, 0x400 ;  /* 0x0000040000007802 */ /* 0x000fc80000000f00 */
[----:B0-----:R-:W-:Y:S02]  /*8e70*/  LEA R0, R3, R0, 0x18 ;  /* 0x0000000003007211 */ /* 0x001fe400078ec0ff */
[----:B------:R-:W-:-:S03]  /*8e80*/  SHF.L.U32 R3, R5, 0x1f, RZ ;  /* 0x0000001f05037819 */ /* 0x000fc600000006ff */
[----:B------:R-:W-:-:S04]  /*8e90*/  VIADD R0, R0, 0x28 ;  /* 0x0000002800007836 */ /* 0x000fc80000000000 */
[C---:B------:R-:W-:Y:S02]  /*8ea0*/  IMAD R6, R13.reuse, 0x8, R0 ;  /* 0x000000080d067824 */ /* 0x040fe400078e0200 */
[----:B------:R-:W-:Y:S02]  /*8eb0*/  VIADD R13, R13, 0x1 ;  /* 0x000000010d0d7836 */ /* 0x000fe40000000000 */
[----:B------:R-:W0:Y:S03]  /*8ec0*/  SYNCS.PHASECHK.TRANS64.TRYWAIT P0, [R6+URZ], R3 ;  /* 0x00000003060075a7 */ /* 0x000e26000800017f */
[----:B------:R-:W-:-:S04]  /*8ed0*/  ISETP.NE.AND P1, PT, R13, 0x5, PT ;  /* 0x000000050d00780c */ /* 0x000fc80003f25270 */
[----:B------:R-:W-:Y:S02]  /*8ee0*/  SEL R2, RZ, 0x1, P1 ;  /* 0x00000001ff027807 */ /* 0x000fe40000800000 */
[----:B------:R-:W-:Y:S02]  /*8ef0*/  SEL R13, R13, RZ, P1 ;  /* 0x000000ff0d0d7207 */ /* 0x000fe40000800000 */
[----:B------:R-:W-:-:S03]  /*8f00*/  LOP3.LUT R8, R5, R2, RZ, 0x3c, !PT ;  /* 0x0000000205087212 */ /* 0x000fc600078e3cff */
[----:B------:R-:W-:Y:S01]  /*8f10*/  IMAD R7, R13, 0x8, R0 ;  /* 0x000000080d077824 */ /* 0x000fe200078e0200 */
[----:B------:R-:W-:Y:S01]  /*8f20*/  SHF.L.U32 R4, R8, 0x1f, RZ ;  /* 0x0000001f08047819 */ /* 0x000fe200000006ff */
[----:B0-----:R-:W-:Y:S06]  /*8f30*/  @!P0 BRA `(.L_x_186) ;  /* 0x00000004000c8947 */ /* 0x001fec0003800000 */
.L_x_198:
[----:B------:R-:W1:Y:S01]  /*8f40*/  SYNCS.PHASECHK.TRANS64.TRYWAIT P0, [R7+URZ], R4 ;  /* 0x00000004070075a7 */ /* 0x000e62000800017f */
[----:B------:R-:W-:-:S05]  /*8f50*/  VIADD R2, R13, 0x1 ;  /* 0x000000010d027836 */ /* 0x000fca0000000000 */
[----:B------:R-:W-:-:S04]  /*8f60*/  ISETP.NE.AND P1, PT, R2, 0x5, PT ;  /* 0x000000050200780c */ /* 0x000fc80003f25270 */
[----:B0-----:R-:W-:Y:S02]  /*8f70*/  SEL R3, RZ, 0x1, P1 ;  /* 0x00000001ff037807 */ /* 0x001fe40000800000 */
[----:B------:R-:W-:Y:S02]  /*8f80*/  SEL R9, R2, RZ, P1 ;  /* 0x000000ff02097207 */ /* 0x000fe40000800000 */
[----:B------:R-:W-:-:S03]  /*8f90*/  LOP3.LUT R8, R8, R3, RZ, 0x3c, !PT ;  /* 0x0000000308087212 */ /* 0x000fc600078e3cff */
[----:B------:R-:W-:Y:S01]  /*8fa0*/  IMAD R10, R9, 0x8, R0 ;  /* 0x00000008090a7824 */ /* 0x000fe200078e0200 */
[----:B------:R-:W-:Y:S01]  /*8fb0*/  SHF.L.U32 R5, R8, 0x1f, RZ ;  /* 0x0000001f08057819 */ /* 0x000fe200000006ff */
[----:B-1----:R-:W-:Y:S06]  /*8fc0*/  @!P0 BRA `(.L_x_187) ;  /* 0x0000000000fc8947 */ /* 0x002fec0003800000 */
.L_x_199:
[----:B------:R-:W1:Y:S01]  /*8fd0*/  SYNCS.PHASECHK.TRANS64.TRYWAIT P0, [R10+URZ], R5 ;  /* 0x000000050a0075a7 */ /* 0x000e62000800017f */
[----:B------:R-:W-:-:S05]  /*8fe0*/  VIADD R2, R9, 0x1 ;  /* 0x0000000109027836 */ /* 0x000fca0000000000 */
[----:B------:R-:W-:-:S04]  /*8ff0*/  ISETP.NE.AND P1, PT, R2, 0x5, PT ;  /* 0x000000050200780c */ /* 0x000fc80003f25270 */
[----:B------:R-:W-:Y:S02]  /*9000*/  SEL R3, RZ, 0x1, P1 ;  /* 0x00000001ff037807 */ /* 0x000fe40000800000 */
[----:B0-----:R-:W-:Y:S02]  /*9010*/  SEL R7, R2, RZ, P1 ;  /* 0x000000ff02077207 */ /* 0x001fe40000800000 */
[----:B------:R-:W-:-:S03]  /*9020*/  LOP3.LUT R9, R8, R3, RZ, 0x3c, !PT ;  /* 0x0000000308097212 */ /* 0x000fc600078e3cff */
[----:B------:R-:W-:Y:S01]  /*9030*/  IMAD R11, R7, 0x8, R0 ;  /* 0x00000008070b7824 */ /* 0x000fe200078e0200 */
[----:B------:R-:W-:Y:S01]  /*9040*/  SHF.L.U32 R6, R9, 0x1f, RZ ;  /* 0x0000001f09067819 */ /* 0x000fe200000006ff */
[----:B-1----:R-:W-:Y:S06]  /*9050*/  @!P0 BRA `(.L_x_188) ;  /* 0x0000000000ec8947 */ /* 0x002fec0003800000 */
.L_x_200:
[----:B------:R-:W1:Y:S01]  /*9060*/  SYNCS.PHASECHK.TRANS64.TRYWAIT P0, [R11+URZ], R6 ;  /* 0x000000060b0075a7 */ /* 0x000e62000800017f */
[----:B------:R-:W-:-:S05]  /*9070*/  VIADD R2, R7, 0x1 ;  /* 0x0000000107027836 */ /* 0x000fca0000000000 */
[----:B------:R-:W-:-:S04]  /*9080*/  ISETP.NE.AND P1, PT, R2, 0x5, PT ;  /* 0x000000050200780c */ /* 0x000fc80003f25270 */
[----:B------:R-:W-:Y:S02]  /*9090*/  SEL R4, RZ, 0x1, P1 ;  /* 0x00000001ff047807 */ /* 0x000fe40000800000 */
[----:B------:R-:W-:Y:S02]  /*90a0*/  SEL R3, R2, RZ, P1 ;  /* 0x000000ff02037207 */ /* 0x000fe40000800000 */
[----:B------:R-:W-:Y:S01]  /*90b0*/  LOP3.LUT R4, R9, R4, RZ, 0x3c, !PT ;  /* 0x0000000409047212 */ /* 0x000fe200078e3cff */
[----:B-1----:R-:W-:Y:S06]  /*90c0*/  @!P0 BRA `(.L_x_189) ;  /* 0x0000000000e48947 */ /* 0x002fec0003800000 */
.L_x_201:
[----:B------:R-:W-:Y:S01]  /*90d0*/  IMAD R3, R3, 0x8, R0 ;  /* 0x0000000803037824 */ /* 0x000fe200078e0200 */
[----:B------:R-:W-:-:S07]  /*90e0*/  SHF.L.U32 R0, R4, 0x1f, RZ ;  /* 0x0000001f04007819 */ /* 0x000fce00000006ff */
.L_x_190:
[----:B--2---:R2:W3:Y:S02]  /*90f0*/  SYNCS.PHASECHK.TRANS64.TRYWAIT P0, [R3+URZ], R0 ;  /* 0x00000000030075a7 */ /* 0x0044e4000800017f */
[----:B---3--:R-:W-:Y:S05]  /*9100*/  @!P0 NANOSLEEP.SYNCS 0x989680 ;  /* 0x009896800000895d */ /* 0x008fea0003900000 */
[----:B------:R-:W3:Y:S02]  /*9110*/  @!P0 SYNCS.PHASECHK.TRANS64 P0, [R3+URZ], R0 ;  /* 0x00000000030085a7 */ /* 0x000ee4000800007f */
[----:B---3--:R-:W-:Y:S05]  /*9120*/  @!P0 BRA `(.L_x_190) ;  /* 0xfffffffc00f08947 */ /* 0x008fea000383ffff */
.L_x_184:
[----:B------:R-:W-:Y:S05]  /*9130*/  BSYNC B0 ;  /* 0x0000000000007941 */ /* 0x000fea0003800000 */
.L_x_183:
[----:B------:R-:W-:Y:S05]  /*9140*/  EXIT ;  /* 0x000000000000794d */ /* 0x000fea0003800000 */
.L_x_17:
[----:B-1----:R-:W-:-:S04]  /*9150*/  IMAD.U32 R11, RZ, RZ, UR6 ;  /* 0x00000006ff0b7e24 */ /* 0x002fc8000f8e00ff */
[----:B------:R1:W4:Y:S03]  /*9160*/  SYNCS.PHASECHK.TRANS64.TRYWAIT P0, [R11+URZ], R10 ;  /* 0x0000000a0b0075a7 */ /* 0x000326000800017f */
[----:B----4-:R-:W-:Y:S05]  /*9170*/  @!P0 NANOSLEEP.SYNCS 0x989680 ;  /* 0x009896800000895d */ /* 0x010fea0003900000 */
[----:B------:R-:W4:Y:S02]  /*9180*/  @!P0 SYNCS.PHASECHK.TRANS64 P0, [R11+URZ], R10 ;  /* 0x0000000a0b0085a7 */ /* 0x000f24000800007f */
[----:B----4-:R-:W-:Y:S05]  /*9190*/  @!P0 BRA `(.L_x_17) ;  /* 0xfffffffc00ec8947 */ /* 0x010fea000383ffff */
[----:B------:R-:W-:Y:S05]  /*91a0*/  BRA `(.L_x_16) ;  /* 0xffffff8000f07947 */ /* 0x000fea000383ffff */
.L_x_23:
[----:B-1----:R-:W-:-:S04]  /*91b0*/  IMAD.U32 R140, RZ, RZ, UR12 ;  /* 0x0000000cff8c7e24 */ /* 0x002fc8000f8e00ff */
[----:B------:R1:W4:Y:S03]  /*91c0*/  SYNCS.PHASECHK.TRANS64.TRYWAIT P0, [R140+URZ], R11 ;  /* 0x0000000b8c0075a7 */ /* 0x000326000800017f */
[----:B----4-:R-:W-:Y:S05]  /*91d0*/  @!P0 NANOSLEEP.SYNCS 0x989680 ;  /* 0x009896800000895d */ /* 0x010fea0003900000 */
[----:B------:R-:W4:Y:S02]  /*91e0*/  @!P0 SYNCS.PHASECHK.TRANS64 P0, [R140+URZ], R11 ;  /* 0x0000000b8c0085a7 */ /* 0x000f24000800007f */
[----:B----4-:R-:W-:Y:S05]  /*91f0*/  @!P0 BRA `(.L_x_23) ;  /* 0xfffffffc00ec8947 */ /* 0x010fea000383ffff */
[----:B------:R-:W-:Y:S05]  /*9200*/  BRA `(.L_x_22) ;  /* 0xffffff8c00207947 */ /* 0x000fea000383ffff */
.L_x_170:
[----:B------:R-:W-:Y:S01]  /*9210*/  BSSY B1, `(.L_x_191) ;  /* 0x0000006000017945 */ /* 0x000fe20003800000 */
[----:B------:R-:W-:-:S07]  /*9220*/  IMAD.MOV.U32 R7, RZ, RZ, -0x1 ;  /* 0xffffffffff077424 */ /* 0x000fce00078e00ff */
[----:B------:R-:W-:Y:S05]  /*9230*/  WARPSYNC.COLLECTIVE R7, `(.L_x_192) ;  /* 0x00000000070c7348 */ /* 0x000fea0003c00000 */
[----:B------:R-:W-:Y:S02]  /*9240*/  ELECT P1, UR62, PT ;  /* 0x00000000003e782f */ /* 0x000fe40003820000 */
[----:B------:R-:W-:Y:S01]  /*9250*/  MOV R7, UR62 ;  /* 0x0000003e00077c02 */ /* 0x000fe20008000f00 */
[----:B------:R-:W-:Y:S10]  /*9260*/  ENDCOLLECTIVE ;  /* 0x000000000000791b */ /* 0x000ff40003800000 */
.L_x_192:
[----:B------:R-:W-:Y:S05]  /*9270*/  BSYNC B1 ;  /* 0x0000000000017941 */ /* 0x000fea0003800000 */
.L_x_191:
[----:B------:R-:W-:Y:S05]  /*9280*/  BRA `(.L_x_193) ;  /* 0xfffffff000287947 */ /* 0x000fea000383ffff */
.L_x_173:
[----:B-1----:R1:W2:Y:S02]  /*9290*/  SYNCS.PHASECHK.TRANS64.TRYWAIT P1, [R19+URZ+0x28], R10 ;  /* 0x0000280a130075a7 */ /* 0x0022a4000802017f */
[----:B--2---:R-:W-:Y:S05]  /*92a0*/  @!P1 NANOSLEEP.SYNCS 0x989680 ;  /* 0x009896800000995d */ /* 0x004fea0003900000 */
[----:B------:R-:W2:Y:S02]  /*92b0*/  @!P1 SYNCS.PHASECHK.TRANS64 P1, [R19+URZ+0x28], R10 ;  /* 0x0000280a130095a7 */ /* 0x000ea4000802007f */
[----:B--2---:R-:W-:Y:S05]  /*92c0*/  @!P1 BRA `(.L_x_173) ;  /* 0xfffffffc00f09947 */ /* 0x004fea000383ffff */
[----:B------:R-:W-:Y:S05]  /*92d0*/  BRA `(.L_x_194) ;  /* 0xfffffff0005c7947 */ /* 0x000fea000383ffff */
.L_x_182:
[----:B------:R-:W-:Y:S01]  /*92e0*/  BSSY B0, `(.L_x_195) ;  /* 0x0000006000007945 */ /* 0x000fe20003800000 */
[----:B------:R-:W-:-:S07]  /*92f0*/  IMAD.MOV.U32 R7, RZ, RZ, -0x1 ;  /* 0xffffffffff077424 */ /* 0x000fce00078e00ff */
[----:B------:R-:W-:Y:S05]  /*9300*/  WARPSYNC.COLLECTIVE R7, `(.L_x_196) ;  /* 0x00000000070c7348 */ /* 0x000fea0003c00000 */
[----:B------:R-:W-:Y:S02]  /*9310*/  ELECT P1, UR62, PT ;  /* 0x00000000003e782f */ /* 0x000fe40003820000 */
[----:B------:R-:W-:Y:S01]  /*9320*/  MOV R7, UR62 ;  /* 0x0000003e00077c02 */ /* 0x000fe20008000f00 */
[----:B------:R-:W-:Y:S10]  /*9330*/  ENDCOLLECTIVE ;  /* 0x000000000000791b */ /* 0x000ff40003800000 */
.L_x_196:
[----:B------:R-:W-:Y:S05]  /*9340*/  BSYNC B0 ;  /* 0x0000000000007941 */ /* 0x000fea0003800000 */
.L_x_195:
[----:B------:R-:W-:Y:S01]  /*9350*/  PLOP3.LUT P0, PT, P1, PT, PT, 0x80, 0x0 ;  /* 0x000000000000781c */ /* 0x000fe20000f0f070 */
[----:B------:R-:W-:-:S12]  /*9360*/  BRA `(.L_x_197) ;  /* 0xfffffff800a07947 */ /* 0x000fd8000383ffff */
.L_x_186:
[----:B0-----:R0:W1:Y:S02]  /*9370*/  SYNCS.PHASECHK.TRANS64.TRYWAIT P0, [R6+URZ], R3 ;  /* 0x00000003060075a7 */ /* 0x001064000800017f */
[----:B-1----:R-:W-:Y:S05]  /*9380*/  @!P0 NANOSLEEP.SYNCS 0x989680 ;  /* 0x009896800000895d */ /* 0x002fea0003900000 */
[----:B------:R-:W1:Y:S02]  /*9390*/  @!P0 SYNCS.PHASECHK.TRANS64 P0, [R6+URZ], R3 ;  /* 0x00000003060085a7 */ /* 0x000e64000800007f */
[----:B-1----:R-:W-:Y:S05]  /*93a0*/  @!P0 BRA `(.L_x_186) ;  /* 0xfffffffc00f08947 */ /* 0x002fea000383ffff */
[----:B------:R-:W-:Y:S05]  /*93b0*/  BRA `(.L_x_198) ;  /* 0xfffffff800e07947 */ /* 0x000fea000383ffff */
.L_x_187:
[----:B0-----:R0:W1:Y:S02]  /*93c0*/  SYNCS.PHASECHK.TRANS64.TRYWAIT P0, [R7+URZ], R4 ;  /* 0x00000004070075a7 */ /* 0x001064000800017f */
[----:B-1----:R-:W-:Y:S05]  /*93d0*/  @!P0 NANOSLEEP.SYNCS 0x989680 ;  /* 0x009896800000895d */ /* 0x002fea0003900000 */
[----:B------:R-:W1:Y:S02]  /*93e0*/  @!P0 SYNCS.PHASECHK.TRANS64 P0, [R7+URZ], R4 ;  /* 0x00000004070085a7 */ /* 0x000e64000800007f */
[----:B-1----:R-:W-:Y:S05]  /*93f0*/  @!P0 BRA `(.L_x_187) ;  /* 0xfffffffc00f08947 */ /* 0x002fea000383ffff */
[----:B------:R-:W-:Y:S05]  /*9400*/  BRA `(.L_x_199) ;  /* 0xfffffff800f07947 */ /* 0x000fea000383ffff */
.L_x_188:
[----:B0-----:R0:W1:Y:S02]  /*9410*/  SYNCS.PHASECHK.TRANS64.TRYWAIT P0, [R10+URZ], R5 ;  /* 0x000000050a0075a7 */ /* 0x001064000800017f */
[----:B-1----:R-:W-:Y:S05]  /*9420*/  @!P0 NANOSLEEP.SYNCS 0x989680 ;  /* 0x009896800000895d */ /* 0x002fea0003900000 */
[----:B------:R-:W1:Y:S02]  /*9430*/  @!P0 SYNCS.PHASECHK.TRANS64 P0, [R10+URZ], R5 ;  /* 0x000000050a0085a7 */ /* 0x000e64000800007f */
[----:B-1----:R-:W-:Y:S05]  /*9440*/  @!P0 BRA `(.L_x_188) ;  /* 0xfffffffc00f08947 */ /* 0x002fea000383ffff */
[----:B------:R-:W-:Y:S05]  /*9450*/  BRA `(.L_x_200) ;  /* 0xfffffffc00007947 */ /* 0x000fea000383ffff */
.L_x_189:
[----:B-1----:R1:W2:Y:S02]  /*9460*/  SYNCS.PHASECHK.TRANS64.TRYWAIT P0, [R11+URZ], R6 ;  /* 0x000000060b0075a7 */ /* 0x0022a4000800017f */
[----:B--2---:R-:W-:Y:S05]  /*9470*/  @!P0 NANOSLEEP.SYNCS 0x989680 ;  /* 0x009896800000895d */ /* 0x004fea0003900000 */
[----:B------:R-:W2:Y:S02]  /*9480*/  @!P0 SYNCS.PHASECHK.TRANS64 P0, [R11+URZ], R6 ;  /* 0x000000060b0085a7 */ /* 0x000ea4000800007f */
[----:B--2---:R-:W-:Y:S05]  /*9490*/  @!P0 BRA `(.L_x_189) ;  /* 0xfffffffc00f08947 */ /* 0x004fea000383ffff */
[----:B------:R-:W-:Y:S05]  /*94a0*/  BRA `(.L_x_201) ;  /* 0xfffffffc00087947 */ /* 0x000fea000383ffff */
.L_x_202:
[----:B------:R-:W-:-:S00]  /*94b0*/  BRA `(.L_x_202) ;  /* 0xfffffffc00fc7947 */ /* 0x000fc0000383ffff */
[----:B------:R-:W-:-:S00]  /*94c0*/  NOP ;  /* 0x0000000000007918 */ /* 0x000fc00000000000 */
        /* <DEDUP_REMOVED lines=11> */
.L_x_203:


//--------------------- .nv.shared._ZN7cutlass13device_kernelINS_4gemm6kernel13GemmUniversalIN4cute5tupleIJiiiiEEENS1_10collective13CollectiveMmaINS1_37MainloopSm90TmaGmmaWarpSpecializedFP8ILi5ENS5_IJNS4_1CILi1EEESB_SB_EEENS1_35KernelTmaWarpSpecializedCooperativeEEENS5_IJNSA_ILi128EEESF_NSA_ILi32EEEEEENS_12float_e5m2_tENS5_IJlSB_lEEESI_SJ_NS4_8TiledMMAINS4_8MMA_AtomIJNS4_4SM904GMMA31MMA_64x128x32_F32E5M2E5M2_SS_TNILNSN_7ScaleInE1ELSP_1EEEEEENS4_6LayoutINS5_IJNSA_ILi2EEESB_SB_EEENS5_IJSB_NSA_ILi0EEESV_EEEEENS5_IJNS4_10UnderscoreESY_SY_EEEEENS4_13SM90_TMA_LOADENS4_14ComposedLayoutINS4_7SwizzleILi1ELi4ELi3EEENS4_18smem_ptr_flag_bitsILi8EEENSS_INS5_IJNSA_ILi8EEESG_EEENS5_IJSG_SB_EEEEEEEvNS4_8identityES11_S1B_vS1C_EENS_8epilogue10collective6detail29Sm90TmaWarpSpecializedAdapterINS1F_15DefaultEpilogueISI_SJ_SJ_NS1E_6thread17LinearCombinationISI_Li1EffLNS1J_9ScaleType4KindE0ELNS_15FloatRoundStyleE2ESI_EENS1_15EpilogueDefaultEEEEEvvEEEEvNT_6ParamsE --------------------------
	.section	.nv.shared._ZN7cutlass13device_kernelINS_4gemm6kernel13GemmUniversalIN4cute5tupleIJiiiiEEENS1_10collective13CollectiveMmaINS1_37MainloopSm90TmaGmmaWarpSpecializedFP8ILi5ENS5_IJNS4_1CILi1EEESB_SB_EEENS1_35KernelTmaWarpSpecializedCooperativeEEENS5_IJNSA_ILi128EEESF_NSA_ILi32EEEEEENS_12float_e5m2_tENS5_IJlSB_lEEESI_SJ_NS4_8TiledMMAINS4_8MMA_AtomIJNS4_4SM904GMMA31MMA_64x128x32_F32E5M2E5M2_SS_TNILNSN_7ScaleInE1ELSP_1EEEEEENS4_6LayoutINS5_IJNSA_ILi2EEESB_SB_EEENS5_IJSB_NSA_ILi0EEESV_EEEEENS5_IJNS4_10UnderscoreESY_SY_EEEEENS4_13SM90_TMA_LOADENS4_14ComposedLayoutINS4_7SwizzleILi1ELi4ELi3EEENS4_18smem_ptr_flag_bitsILi8EEENSS_INS5_IJNSA_ILi8EEESG_EEENS5_IJSG_SB_EEEEEEEvNS4_8identityES11_S1B_vS1C_EENS_8epilogue10collective6detail29Sm90TmaWarpSpecializedAdapterINS1F_15DefaultEpilogueISI_SJ_SJ_NS1E_6thread17LinearCombinationISI_Li1EffLNS1J_9ScaleType4KindE0ELNS_15FloatRoundStyleE2ESI_EENS1_15EpilogueDefaultEEEEEvvEEEEvNT_6ParamsE,"aw",@nobits
	.sectionflags	@""
	.align	16
	.zero		1024


//--------------------- .nv.shared.reserved.0     --------------------------
	.section	.nv.shared.reserved.0,"aw",@nobits
	.weak		__nv_reservedSMEM_offset_0_alias
	.size		__nv_reservedSMEM_offset_0_alias, 0, 0
	.other		__nv_reservedSMEM_offset_0_alias,@"STO_CUDA_RESERVED_SHARED STV_DEFAULT"
__nv_reservedSMEM_offset_0_alias:
	.zero		0


//--------------------- .nv.global                --------------------------
	.section	.nv.global,"aw",@nobits
.nv.global:
	.type		_ZN39_INTERNAL_53b8da20_4_k_cu_bcffec7d_44854cute1_E,@object
	.size		_ZN39_INTERNAL_53b8da20_4_k_cu_bcffec7d_44854cute1_E,(_ZN39_INTERNAL_53b8da20_4_k_cu_bcffec7d_44854cuda3std3__45__cpo6cbeginE - _ZN39_INTERNAL_53b8da20_4_k_cu_bcffec7d_44854cute1_E)
_ZN39_INTERNAL_53b8da20_4_k_cu_bcffec7d_44854cute1_E:
	.zero		1
	.type		_ZN39_INTERNAL_53b8da20_4_k_cu_bcffec7d_44854cuda3std3__45__cpo6cbeginE,@object
	.size		_ZN39_INTERNAL_53b8da20_4_k_cu_bcffec7d_44854cuda3std3__45__cpo6cbeginE,(_ZN39_INTERNAL_53b8da20_4_k_cu_bcffec7d_44854cuda3std3__48in_placeE - _ZN39_INTERNAL_53b8da20_4_k_cu_bcffec7d_44854cuda3std3__45__cpo6cbeginE)
_ZN39_INTERNAL_53b8da20_4_k_cu_bcffec7d_44854cuda3std3__45__cpo6cbeginE:
	.zero		1
	.type		_ZN39_INTERNAL_53b8da20_4_k_cu_bcffec7d_44854cuda3std3__48in_placeE,@object
	.size		_ZN39_INTERNAL_53b8da20_4_k_cu_bcffec7d_44854cuda3std3__48in_placeE,(_ZN39_INTERNAL_53b8da20_4_k_cu_bcffec7d_44854cuda3std6ranges3__45__cpo9iter_moveE - _ZN39_INTERNAL_53b8da20_4_k_cu_bcffec7d_44854cuda3std3__48in_placeE)
_ZN39_INTERNAL_53b8da20_4_k_cu_bcffec7d_44854cuda3std3__48in_placeE:
	.zero		1
	.type		_ZN39_INTERNAL_53b8da20_4_k_cu_bcffec7d_44854cuda3std6ranges3__45__cpo9iter_moveE,@object
	.size		_ZN39_INTERNAL_53b8da20_4_k_cu_bcffec7d_44854cuda3std6ranges3__45__cpo9iter_moveE,(_ZN39_INTERNAL_53b8da20_4_k_cu_bcffec7d_44854cuda3std3__45__cpo5beginE - _ZN39_INTERNAL_53b8da20_4_k_cu_bcffec7d_44854cuda3std6ranges3__45__cpo9iter_moveE)
_ZN39_INTERNAL_53b8da20_4_k_cu_bcffec7d_44854cuda3std6ranges3__45__cpo9iter_moveE:
	.zero		1
	.type		_ZN39_INTERNAL_53b8da20_4_k_cu_bcffec7d_44854cuda3std3__45__cpo5beginE,@object
	.size		_ZN39_INTERNAL_53b8da20_4_k_cu_bcffec7d_44854cuda3std3__45__cpo5beginE,(_ZN39_INTERNAL_53b8da20_4_k_cu_bcffec7d_44854cuda3std3__441_GLOBAL__N__53b8da20_4_k_cu_bcffec7d_44856ignoreE - _ZN39_INTERNAL_53b8da20_4_k_cu_bcffec7d_44854cuda3std3__45__cpo5beginE)
_ZN39_INTERNAL_53b8da20_4_k_cu_bcffec7d_44854cuda3std3__45__cpo5beginE:
	.zero		1
	.type		_ZN39_INTERNAL_53b8da20_4_k_cu_bcffec7d_44854cuda3std3__441_GLOBAL__N__53b8da20_4_k_cu_bcffec7d_44856ignoreE,@object
	.size		_ZN39_INTERNAL_53b8da20_4_k_cu_bcffec7d_44854cuda3std3__441_GLOBAL__N__53b8da20_4_k_cu_bcffec7d_44856ignoreE,(_ZN39_INTERNAL_53b8da20_4_k_cu_bcffec7d_44854cute7productE - _ZN39_INTERNAL_53b8da20_4_k_cu_bcffec7d_44854cuda3std3__441_GLOBAL__N__53b8da20_4_k_cu_bcffec7d_44856ignoreE)
_ZN39_INTERNAL_53b8da20_4_k_cu_bcffec7d_44854cuda3std3__441_GLOBAL__N__53b8da20_4_k_cu_bcffec7d_44856ignoreE:
	.zero		1
	.type		_ZN39_INTERNAL_53b8da20_4_k_cu_bcffec7d_44854cute7productE,@object
	.size		_ZN39_INTERNAL_53b8da20_4_k_cu_bcffec7d_44854cute7productE,(_ZN39_INTERNAL_53b8da20_4_k_cu_bcffec7d_44854cuda3std3__45__cpo3endE - _ZN39_INTERNAL_53b8da20_4_k_cu_bcffec7d_44854cute7productE)
_ZN39_INTERNAL_53b8da20_4_k_cu_bcffec7d_44854cute7productE:
	.zero		1
	.type		_ZN39_INTERNAL_53b8da20_4_k_cu_bcffec7d_44854cuda3std3__45__cpo3endE,@object
	.size		_ZN39_INTERNAL_53b8da20_4_k_cu_bcffec7d_44854cuda3std3__45__cpo3endE,(_ZN39_INTERNAL_53b8da20_4_k_cu_bcffec7d_44854cuda3std3__419piecewise_constructE - _ZN39_INTERNAL_53b8da20_4_k_cu_bcffec7d_44854cuda3std3__45__cpo3endE)
_ZN39_INTERNAL_53b8da20_4_k_cu_bcffec7d_44854cuda3std3__45__cpo3endE:
	.zero		1
	.type		_ZN39_INTERNAL_53b8da20_4_k_cu_bcffec7d_44854cuda3std3__419piecewise_constructE,@object
	.size		_ZN39_INTERNAL_53b8da20_4_k_cu_bcffec7d_44854cuda3std3__419piecewise_constructE,(_ZN39_INTERNAL_53b8da20_4_k_cu_bcffec7d_44854cuda3std3__45__cpo4cendE - _ZN39_INTERNAL_53b8da20_4_k_cu_bcffec7d_44854cuda3std3__419piecewise_constructE)
_ZN39_INTERNAL_53b8da20_4_k_cu_bcffec7d_44854cuda3std3__419piecewise_constructE:
	.zero		1
	.type		_ZN39_INTERNAL_53b8da20_4_k_cu_bcffec7d_44854cuda3std3__45__cpo4cendE,@object
	.size		_ZN39_INTERNAL_53b8da20_4_k_cu_bcffec7d_44854cuda3std3__45__cpo4cendE,(_ZN39_INTERNAL_53b8da20_4_k_cu_bcffec7d_44854cuda3std6ranges3__45__cpo4swapE - _ZN39_INTERNAL_53b8da20_4_k_cu_bcffec7d_44854cuda3std3__45__cpo4cendE)
_ZN39_INTERNAL_53b8da20_4_k_cu_bcffec7d_44854cuda3std3__45__cpo4cendE:
	.zero		1
	.type		_ZN39_INTERNAL_53b8da20_4_k_cu_bcffec7d_44854cuda3std6ranges3__45__cpo4swapE,@object
	.size		_ZN39_INTERNAL_53b8da20_4_k_cu_bcffec7d_44854cuda3std6ranges3__45__cpo4swapE,(.L_7 - _ZN39_INTERNAL_53b8da20_4_k_cu_bcffec7d_44854cuda3std6ranges3__45__cpo4swapE)
_ZN39_INTERNAL_53b8da20_4_k_cu_bcffec7d_44854cuda3std6ranges3__45__cpo4swapE:
	.zero		1
.L_7:


//--------------------- .nv.constant0._ZN7cutlass13device_kernelINS_4gemm6kernel13GemmUniversalIN4cute5tupleIJiiiiEEENS1_10collective13CollectiveMmaINS1_37MainloopSm90TmaGmmaWarpSpecializedFP8ILi5ENS5_IJNS4_1CILi1EEESB_SB_EEENS1_35KernelTmaWarpSpecializedCooperativeEEENS5_IJNSA_ILi128EEESF_NSA_ILi32EEEEEENS_12float_e5m2_tENS5_IJlSB_lEEESI_SJ_NS4_8TiledMMAINS4_8MMA_AtomIJNS4_4SM904GMMA31MMA_64x128x32_F32E5M2E5M2_SS_TNILNSN_7ScaleInE1ELSP_1EEEEEENS4_6LayoutINS5_IJNSA_ILi2EEESB_SB_EEENS5_IJSB_NSA_ILi0EEESV_EEEEENS5_IJNS4_10UnderscoreESY_SY_EEEEENS4_13SM90_TMA_LOADENS4_14ComposedLayoutINS4_7SwizzleILi1ELi4ELi3EEENS4_18smem_ptr_flag_bitsILi8EEENSS_INS5_IJNSA_ILi8EEESG_EEENS5_IJSG_SB_EEEEEEEvNS4_8identityES11_S1B_vS1C_EENS_8epilogue10collective6detail29Sm90TmaWarpSpecializedAdapterINS1F_15DefaultEpilogueISI_SJ_SJ_NS1E_6thread17LinearCombinationISI_Li1EffLNS1J_9ScaleType4KindE0ELNS_15FloatRoundStyleE2ESI_EENS1_15EpilogueDefaultEEEEEvvEEEEvNT_6ParamsE --------------------------
	.section	.nv.constant0._ZN7cutlass13device_kernelINS_4gemm6kernel13GemmUniversalIN4cute5tupleIJiiiiEEENS1_10collective13CollectiveMmaINS1_37MainloopSm90TmaGmmaWarpSpecializedFP8ILi5ENS5_IJNS4_1CILi1EEESB_SB_EEENS1_35KernelTmaWarpSpecializedCooperativeEEENS5_IJNSA_ILi128EEESF_NSA_ILi32EEEEEENS_12float_e5m2_tENS5_IJlSB_lEEESI_SJ_NS4_8TiledMMAINS4_8MMA_AtomIJNS4_4SM904GMMA31MMA_64x128x32_F32E5M2E5M2_SS_TNILNSN_7ScaleInE1ELSP_1EEEEEENS4_6LayoutINS5_IJNSA_ILi2EEESB_SB_EEENS5_IJSB_NSA_ILi0EEESV_EEEEENS5_IJNS4_10UnderscoreESY_SY_EEEEENS4_13SM90_TMA_LOADENS4_14ComposedLayoutINS4_7SwizzleILi1ELi4ELi3EEENS4_18smem_ptr_flag_bitsILi8EEENSS_INS5_IJNSA_ILi8EEESG_EEENS5_IJSG_SB_EEEEEEEvNS4_8identityES11_S1B_vS1C_EENS_8epilogue10collective6detail29Sm90TmaWarpSpecializedAdapterINS1F_15DefaultEpilogueISI_SJ_SJ_NS1E_6thread17LinearCombinationISI_Li1EffLNS1J_9ScaleType4KindE0ELNS_15FloatRoundStyleE2ESI_EENS1_15EpilogueDefaultEEEEEvvEEEEvNT_6ParamsE,"a",@progbits
	.sectionflags	@""
	.align	4
.nv.constant0._ZN7cutlass13device_kernelINS_4gemm6kernel13GemmUniversalIN4cute5tupleIJiiiiEEENS1_10collective13CollectiveMmaINS1_37MainloopSm90TmaGmmaWarpSpecializedFP8ILi5ENS5_IJNS4_1CILi1EEESB_SB_EEENS1_35KernelTmaWarpSpecializedCooperativeEEENS5_IJNSA_ILi128EEESF_NSA_ILi32EEEEEENS_12float_e5m2_tENS5_IJlSB_lEEESI_SJ_NS4_8TiledMMAINS4_8MMA_AtomIJNS4_4SM904GMMA31MMA_64x128x32_F32E5M2E5M2_SS_TNILNSN_7ScaleInE1ELSP_1EEEEEENS4_6LayoutINS5_IJNSA_ILi2EEESB_SB_EEENS5_IJSB_NSA_ILi0EEESV_EEEEENS5_IJNS4_10UnderscoreESY_SY_EEEEENS4_13SM90_TMA_LOADENS4_14ComposedLayoutINS4_7SwizzleILi1ELi4ELi3EEENS4_18smem_ptr_flag_bitsILi8EEENSS_INS5_IJNSA_ILi8EEESG_EEENS5_IJSG_SB_EEEEEEEvNS4_8identityES11_S1B_vS1C_EENS_8epilogue10collective6detail29Sm90TmaWarpSpecializedAdapterINS1F_15DefaultEpilogueISI_SJ_SJ_NS1E_6thread17LinearCombinationISI_Li1EffLNS1J_9ScaleType4KindE0ELNS_15FloatRoundStyleE2ESI_EENS1_15EpilogueDefaultEEEEEvvEEEEvNT_6ParamsE:
	.zero		1664


//--------------------- SYMBOLS --------------------------

	.type		.nv.reservedSmem.offset0,@object
	.size		.nv.reservedSmem.offset0,0x4
